//
// Generated by NVIDIA NVVM Compiler
//
// Compiler Build ID: CL-36424714
// Cuda compilation tools, release 13.0, V13.0.88
// Based on NVVM 20.0.0
//

.version 9.0
.target sm_100
.address_size 64

	// .globl	topk_warp_heap_rowwise_kernel
// _ZZ29topk_warp_heap_rowwise_kernelE9warp_vals has been demoted
// _ZZ29topk_warp_heap_rowwise_kernelE9warp_cols has been demoted
// _ZZ29topk_warp_heap_rowwise_kernelE10warp_slots has been demoted
// _ZZ29topk_warp_heap_rowwise_kernelE9warp_tids has been demoted
// _ZZ29topk_warp_heap_rowwise_kernelE11block_value has been demoted
// _ZZ29topk_warp_heap_rowwise_kernelE9block_col has been demoted
// _ZZ29topk_warp_heap_rowwise_kernelE10block_slot has been demoted
// _ZZ29topk_warp_heap_rowwise_kernelE9block_tid has been demoted
// _ZZ32bottomk_warp_heap_rowwise_kernelE9warp_vals has been demoted
// _ZZ32bottomk_warp_heap_rowwise_kernelE9warp_cols has been demoted
// _ZZ32bottomk_warp_heap_rowwise_kernelE10warp_slots has been demoted
// _ZZ32bottomk_warp_heap_rowwise_kernelE9warp_tids has been demoted
// _ZZ32bottomk_warp_heap_rowwise_kernelE11block_value has been demoted
// _ZZ32bottomk_warp_heap_rowwise_kernelE9block_col has been demoted
// _ZZ32bottomk_warp_heap_rowwise_kernelE10block_slot has been demoted
// _ZZ32bottomk_warp_heap_rowwise_kernelE9block_tid has been demoted
.extern .shared .align 16 .b8 smem[];

.visible .entry topk_warp_heap_rowwise_kernel(
	.param .u64 .ptr .align 1 topk_warp_heap_rowwise_kernel_param_0,
	.param .u32 topk_warp_heap_rowwise_kernel_param_1,
	.param .u32 topk_warp_heap_rowwise_kernel_param_2,
	.param .u32 topk_warp_heap_rowwise_kernel_param_3,
	.param .u64 .ptr .align 1 topk_warp_heap_rowwise_kernel_param_4,
	.param .u64 .ptr .align 1 topk_warp_heap_rowwise_kernel_param_5
)
{
	.local .align 16 .b8 	__local_depot0[64];
	.reg .b64 	%SP;
	.reg .b64 	%SPL;
	.reg .pred 	%p<296>;
	.reg .b32 	%r<307>;
	.reg .b32 	%f<150>;
	.reg .b64 	%rd<152>;
	// demoted variable
	.shared .align 4 .b8 _ZZ29topk_warp_heap_rowwise_kernelE9warp_vals[16];
	// demoted variable
	.shared .align 4 .b8 _ZZ29topk_warp_heap_rowwise_kernelE9warp_cols[16];
	// demoted variable
	.shared .align 4 .b8 _ZZ29topk_warp_heap_rowwise_kernelE10warp_slots[16];
	// demoted variable
	.shared .align 4 .b8 _ZZ29topk_warp_heap_rowwise_kernelE9warp_tids[16];
	// demoted variable
	.shared .align 4 .f32 _ZZ29topk_warp_heap_rowwise_kernelE11block_value;
	// demoted variable
	.shared .align 4 .u32 _ZZ29topk_warp_heap_rowwise_kernelE9block_col;
	// demoted variable
	.shared .align 4 .u32 _ZZ29topk_warp_heap_rowwise_kernelE10block_slot;
	// demoted variable
	.shared .align 4 .u32 _ZZ29topk_warp_heap_rowwise_kernelE9block_tid;
	mov.u64 	%SPL, __local_depot0;
	cvta.local.u64 	%SP, %SPL;
	ld.param.u32 	%r129, [topk_warp_heap_rowwise_kernel_param_1];
	add.u64 	%rd26, %SP, 0;
	add.u64 	%rd1, %SPL, 0;
	add.u64 	%rd27, %SP, 4;
	add.u64 	%rd2, %SPL, 4;
	add.u64 	%rd3, %SPL, 8;
	add.u64 	%rd4, %SPL, 12;
	add.u64 	%rd5, %SPL, 16;
	add.u64 	%rd6, %SPL, 20;
	add.u64 	%rd7, %SPL, 24;
	add.u64 	%rd8, %SPL, 28;
	add.u64 	%rd9, %SPL, 32;
	mov.u32 	%r1, %ctaid.y;
	setp.ge.s32 	%p31, %r1, %r129;
	@%p31 bra 	$L__BB0_144;
	mov.u32 	%r2, %tid.x;
	mov.u32 	%r130, %ntid.x;
	setp.eq.s32 	%p32, %r130, 128;
	@%p32 bra 	$L__BB0_2;
	bra.uni 	$L__BB0_144;
$L__BB0_2:
	ld.param.u32 	%r244, [topk_warp_heap_rowwise_kernel_param_2];
	mov.b32 	%r131, -8388608;
	st.local.u32 	[%rd1], %r131;
	st.local.u32 	[%rd2], %r131;
	st.local.u32 	[%rd3], %r131;
	st.local.u32 	[%rd4], %r131;
	mov.b32 	%r132, -1;
	st.local.v4.u32 	[%rd9], {%r132, %r132, %r132, %r132};
	st.local.u32 	[%rd5], %r131;
	st.local.u32 	[%rd6], %r131;
	st.local.u32 	[%rd7], %r131;
	st.local.u32 	[%rd8], %r131;
	st.local.v4.u32 	[%rd9+16], {%r132, %r132, %r132, %r132};
	setp.lt.s32 	%p33, %r2, %r244;
	@%p33 bra 	$L__BB0_3;
	bra.uni 	$L__BB0_94;
$L__BB0_3:
	ld.param.u32 	%r245, [topk_warp_heap_rowwise_kernel_param_2];
	mul.lo.s32 	%r3, %r245, %r1;
	not.b32 	%r133, %r2;
	add.s32 	%r4, %r245, %r133;
	and.b32  	%r134, %r4, 384;
	setp.eq.s32 	%p34, %r134, 384;
	mov.u32 	%r253, %r2;
	@%p34 bra 	$L__BB0_23;
	add.s32 	%r251, %r2, %r3;
	shr.u32 	%r135, %r4, 7;
	add.s32 	%r136, %r135, 1;
	and.b32  	%r137, %r136, 3;
	neg.s32 	%r250, %r137;
	add.u64 	%rd43, %SP, 8;
	mov.u32 	%r253, %r2;
$L__BB0_5:
	.pragma "nounroll";
	ld.param.u64 	%rd138, [topk_warp_heap_rowwise_kernel_param_0];
	mul.wide.s32 	%rd37, %r251, 4;
	cvta.to.global.u64 	%rd38, %rd138;
	add.s64 	%rd39, %rd38, %rd37;
	ld.global.nc.f32 	%f1, [%rd39];
	ld.local.f32 	%f2, [%rd1];
	setp.gt.f32 	%p36, %f1, %f2;
	mov.b64 	%rd142, 0;
	mov.pred 	%p266, -1;
	mov.pred 	%p267, %p266;
	mov.pred 	%p268, %p266;
	mov.pred 	%p269, %p266;
	mov.pred 	%p270, %p266;
	mov.pred 	%p271, %p266;
	mov.u64 	%rd143, %rd26;
	@%p36 bra 	$L__BB0_13;
	ld.local.f32 	%f52, [%rd2];
	setp.gt.f32 	%p38, %f1, %f52;
	mov.b64 	%rd142, 1;
	mov.u64 	%rd143, %rd27;
	@%p38 bra 	$L__BB0_13;
	ld.local.f32 	%f53, [%rd3];
	setp.gt.f32 	%p41, %f1, %f53;
	mov.b64 	%rd142, 2;
	mov.pred 	%p271, 0;
	mov.pred 	%p267, %p266;
	mov.pred 	%p268, %p266;
	mov.pred 	%p269, %p266;
	mov.pred 	%p270, %p266;
	mov.u64 	%rd143, %rd43;
	@%p41 bra 	$L__BB0_13;
	ld.local.f32 	%f54, [%rd4];
	setp.gt.f32 	%p44, %f1, %f54;
	add.u64 	%rd143, %SP, 12;
	mov.b64 	%rd142, 3;
	mov.pred 	%p270, 0;
	mov.pred 	%p267, %p266;
	mov.pred 	%p268, %p266;
	mov.pred 	%p269, %p266;
	mov.pred 	%p271, %p270;
	@%p44 bra 	$L__BB0_13;
	ld.local.f32 	%f55, [%rd5];
	setp.gt.f32 	%p47, %f1, %f55;
	add.u64 	%rd143, %SP, 16;
	mov.b64 	%rd142, 4;
	mov.pred 	%p269, 0;
	mov.pred 	%p267, %p266;
	mov.pred 	%p268, %p266;
	mov.pred 	%p270, %p269;
	mov.pred 	%p271, %p269;
	@%p47 bra 	$L__BB0_13;
	ld.local.f32 	%f56, [%rd6];
	setp.gt.f32 	%p50, %f1, %f56;
	add.u64 	%rd143, %SP, 20;
	mov.b64 	%rd142, 5;
	mov.pred 	%p268, 0;
	mov.pred 	%p267, %p266;
	mov.pred 	%p269, %p268;
	mov.pred 	%p270, %p268;
	mov.pred 	%p271, %p268;
	@%p50 bra 	$L__BB0_13;
	ld.local.f32 	%f57, [%rd7];
	setp.gt.f32 	%p53, %f1, %f57;
	add.u64 	%rd143, %SP, 24;
	mov.b64 	%rd142, 6;
	mov.pred 	%p267, 0;
	mov.pred 	%p268, %p267;
	mov.pred 	%p269, %p267;
	mov.pred 	%p270, %p267;
	mov.pred 	%p271, %p267;
	@%p53 bra 	$L__BB0_13;
	ld.local.f32 	%f58, [%rd8];
	setp.leu.f32 	%p55, %f1, %f58;
	add.u64 	%rd143, %SP, 28;
	mov.b64 	%rd142, 7;
	mov.pred 	%p266, 0;
	mov.pred 	%p267, %p266;
	mov.pred 	%p268, %p266;
	mov.pred 	%p269, %p266;
	mov.pred 	%p270, %p266;
	mov.pred 	%p271, %p266;
	@%p55 bra 	$L__BB0_22;
$L__BB0_13:
	not.pred 	%p56, %p266;
	@%p56 bra 	$L__BB0_21;
	ld.local.f32 	%f59, [%rd7];
	st.local.f32 	[%rd8], %f59;
	ld.local.u32 	%r138, [%rd9+24];
	st.local.u32 	[%rd9+28], %r138;
	not.pred 	%p57, %p267;
	@%p57 bra 	$L__BB0_21;
	ld.local.f32 	%f60, [%rd6];
	st.local.f32 	[%rd7], %f60;
	ld.local.u32 	%r139, [%rd9+20];
	st.local.u32 	[%rd9+24], %r139;
	not.pred 	%p58, %p268;
	@%p58 bra 	$L__BB0_21;
	ld.local.f32 	%f61, [%rd5];
	st.local.f32 	[%rd6], %f61;
	ld.local.u32 	%r140, [%rd9+16];
	st.local.u32 	[%rd9+20], %r140;
	not.pred 	%p59, %p269;
	@%p59 bra 	$L__BB0_21;
	ld.local.f32 	%f62, [%rd4];
	st.local.f32 	[%rd5], %f62;
	ld.local.u32 	%r141, [%rd9+12];
	st.local.u32 	[%rd9+16], %r141;
	not.pred 	%p60, %p270;
	@%p60 bra 	$L__BB0_21;
	ld.local.f32 	%f63, [%rd3];
	st.local.f32 	[%rd4], %f63;
	ld.local.u32 	%r142, [%rd9+8];
	st.local.u32 	[%rd9+12], %r142;
	not.pred 	%p61, %p271;
	@%p61 bra 	$L__BB0_21;
	setp.leu.f32 	%p62, %f1, %f2;
	ld.local.f32 	%f64, [%rd2];
	st.local.f32 	[%rd3], %f64;
	ld.local.u32 	%r143, [%rd9+4];
	st.local.u32 	[%rd9+8], %r143;
	@%p62 bra 	$L__BB0_21;
	st.local.f32 	[%rd2], %f2;
	ld.local.u32 	%r144, [%rd9];
	st.local.u32 	[%rd9+4], %r144;
$L__BB0_21:
	cvta.to.local.u64 	%rd54, %rd143;
	st.local.f32 	[%rd54], %f1;
	shl.b64 	%rd55, %rd142, 2;
	add.s64 	%rd56, %rd9, %rd55;
	st.local.u32 	[%rd56], %r253;
$L__BB0_22:
	add.s32 	%r253, %r253, 128;
	add.s32 	%r251, %r251, 128;
	add.s32 	%r250, %r250, 1;
	setp.ne.s32 	%p63, %r250, 0;
	@%p63 bra 	$L__BB0_5;
$L__BB0_23:
	setp.lt.u32 	%p64, %r4, 384;
	@%p64 bra 	$L__BB0_94;
	ld.param.u32 	%r246, [topk_warp_heap_rowwise_kernel_param_2];
	add.s32 	%r255, %r253, 256;
	mov.u32 	%r145, %ctaid.y;
	mad.lo.s32 	%r254, %r246, %r145, %r253;
	add.u64 	%rd58, %SP, 0;
$L__BB0_25:
	ld.param.u64 	%rd139, [topk_warp_heap_rowwise_kernel_param_0];
	cvta.to.global.u64 	%rd59, %rd139;
	mul.wide.s32 	%rd60, %r254, 4;
	add.s64 	%rd12, %rd59, %rd60;
	ld.global.nc.f32 	%f3, [%rd12];
	ld.local.f32 	%f128, [%rd1];
	setp.leu.f32 	%p66, %f3, %f128;
	mov.b64 	%rd144, 0;
	mov.pred 	%p272, -1;
	mov.pred 	%p273, %p272;
	mov.pred 	%p274, %p272;
	mov.pred 	%p275, %p272;
	mov.pred 	%p276, %p272;
	mov.pred 	%p277, %p272;
	mov.u64 	%rd145, %rd58;
	@%p66 bra 	$L__BB0_35;
$L__BB0_26:
	not.pred 	%p86, %p272;
	@%p86 bra 	$L__BB0_34;
	ld.local.f32 	%f72, [%rd7];
	st.local.f32 	[%rd8], %f72;
	ld.local.u32 	%r146, [%rd9+24];
	st.local.u32 	[%rd9+28], %r146;
	not.pred 	%p87, %p273;
	@%p87 bra 	$L__BB0_34;
	ld.local.f32 	%f73, [%rd6];
	st.local.f32 	[%rd7], %f73;
	ld.local.u32 	%r147, [%rd9+20];
	st.local.u32 	[%rd9+24], %r147;
	not.pred 	%p88, %p274;
	@%p88 bra 	$L__BB0_34;
	ld.local.f32 	%f74, [%rd5];
	st.local.f32 	[%rd6], %f74;
	ld.local.u32 	%r148, [%rd9+16];
	st.local.u32 	[%rd9+20], %r148;
	not.pred 	%p89, %p275;
	@%p89 bra 	$L__BB0_34;
	ld.local.f32 	%f75, [%rd4];
	st.local.f32 	[%rd5], %f75;
	ld.local.u32 	%r149, [%rd9+12];
	st.local.u32 	[%rd9+16], %r149;
	not.pred 	%p90, %p276;
	@%p90 bra 	$L__BB0_34;
	ld.local.f32 	%f76, [%rd3];
	st.local.f32 	[%rd4], %f76;
	ld.local.u32 	%r150, [%rd9+8];
	st.local.u32 	[%rd9+12], %r150;
	not.pred 	%p91, %p277;
	@%p91 bra 	$L__BB0_34;
	setp.leu.f32 	%p92, %f3, %f128;
	ld.local.f32 	%f77, [%rd2];
	st.local.f32 	[%rd3], %f77;
	ld.local.u32 	%r151, [%rd9+4];
	st.local.u32 	[%rd9+8], %r151;
	@%p92 bra 	$L__BB0_34;
	st.local.f32 	[%rd2], %f128;
	ld.local.u32 	%r152, [%rd9];
	st.local.u32 	[%rd9+4], %r152;
$L__BB0_34:
	cvta.to.local.u64 	%rd75, %rd145;
	st.local.f32 	[%rd75], %f3;
	shl.b64 	%rd76, %rd144, 2;
	add.s64 	%rd77, %rd9, %rd76;
	add.s32 	%r153, %r255, -256;
	st.local.u32 	[%rd77], %r153;
	ld.local.f32 	%f128, [%rd1];
	bra.uni 	$L__BB0_42;
$L__BB0_35:
	ld.local.f32 	%f65, [%rd2];
	setp.gt.f32 	%p68, %f3, %f65;
	add.u64 	%rd145, %SP, 4;
	mov.b64 	%rd144, 1;
	mov.pred 	%p273, %p272;
	mov.pred 	%p274, %p272;
	mov.pred 	%p275, %p272;
	mov.pred 	%p276, %p272;
	mov.pred 	%p277, %p272;
	@%p68 bra 	$L__BB0_26;
	ld.local.f32 	%f66, [%rd3];
	setp.gt.f32 	%p71, %f3, %f66;
	add.u64 	%rd145, %SP, 8;
	mov.b64 	%rd144, 2;
	mov.pred 	%p277, 0;
	mov.pred 	%p273, %p272;
	mov.pred 	%p274, %p272;
	mov.pred 	%p275, %p272;
	mov.pred 	%p276, %p272;
	@%p71 bra 	$L__BB0_26;
	ld.local.f32 	%f67, [%rd4];
	setp.gt.f32 	%p74, %f3, %f67;
	add.u64 	%rd145, %SP, 12;
	mov.b64 	%rd144, 3;
	mov.pred 	%p276, 0;
	mov.pred 	%p273, %p272;
	mov.pred 	%p274, %p272;
	mov.pred 	%p275, %p272;
	mov.pred 	%p277, %p276;
	@%p74 bra 	$L__BB0_26;
	ld.local.f32 	%f68, [%rd5];
	setp.gt.f32 	%p77, %f3, %f68;
	add.u64 	%rd145, %SP, 16;
	mov.b64 	%rd144, 4;
	mov.pred 	%p275, 0;
	mov.pred 	%p273, %p272;
	mov.pred 	%p274, %p272;
	mov.pred 	%p276, %p275;
	mov.pred 	%p277, %p275;
	@%p77 bra 	$L__BB0_26;
	ld.local.f32 	%f69, [%rd6];
	setp.gt.f32 	%p80, %f3, %f69;
	add.u64 	%rd145, %SP, 20;
	mov.b64 	%rd144, 5;
	mov.pred 	%p274, 0;
	mov.pred 	%p273, %p272;
	mov.pred 	%p275, %p274;
	mov.pred 	%p276, %p274;
	mov.pred 	%p277, %p274;
	@%p80 bra 	$L__BB0_26;
	ld.local.f32 	%f70, [%rd7];
	setp.gt.f32 	%p83, %f3, %f70;
	add.u64 	%rd145, %SP, 24;
	mov.b64 	%rd144, 6;
	mov.pred 	%p273, 0;
	mov.pred 	%p274, %p273;
	mov.pred 	%p275, %p273;
	mov.pred 	%p276, %p273;
	mov.pred 	%p277, %p273;
	@%p83 bra 	$L__BB0_26;
	ld.local.f32 	%f71, [%rd8];
	setp.gt.f32 	%p85, %f3, %f71;
	add.u64 	%rd145, %SP, 28;
	mov.b64 	%rd144, 7;
	mov.pred 	%p272, 0;
	mov.pred 	%p273, %p272;
	mov.pred 	%p274, %p272;
	mov.pred 	%p275, %p272;
	mov.pred 	%p276, %p272;
	mov.pred 	%p277, %p272;
	@%p85 bra 	$L__BB0_26;
$L__BB0_42:
	ld.global.nc.f32 	%f7, [%rd12+512];
	setp.gt.f32 	%p94, %f7, %f128;
	mov.b64 	%rd146, 0;
	mov.pred 	%p278, -1;
	mov.pred 	%p279, %p278;
	mov.pred 	%p280, %p278;
	mov.pred 	%p281, %p278;
	mov.pred 	%p282, %p278;
	mov.pred 	%p283, %p278;
	mov.u64 	%rd147, %rd58;
	@%p94 bra 	$L__BB0_50;
	ld.local.f32 	%f78, [%rd2];
	setp.gt.f32 	%p96, %f7, %f78;
	add.u64 	%rd147, %SP, 4;
	mov.b64 	%rd146, 1;
	@%p96 bra 	$L__BB0_50;
	ld.local.f32 	%f79, [%rd3];
	setp.gt.f32 	%p99, %f7, %f79;
	add.u64 	%rd147, %SP, 8;
	mov.b64 	%rd146, 2;
	mov.pred 	%p283, 0;
	mov.pred 	%p279, %p278;
	mov.pred 	%p280, %p278;
	mov.pred 	%p281, %p278;
	mov.pred 	%p282, %p278;
	@%p99 bra 	$L__BB0_50;
	ld.local.f32 	%f80, [%rd4];
	setp.gt.f32 	%p102, %f7, %f80;
	add.u64 	%rd147, %SP, 12;
	mov.b64 	%rd146, 3;
	mov.pred 	%p282, 0;
	mov.pred 	%p279, %p278;
	mov.pred 	%p280, %p278;
	mov.pred 	%p281, %p278;
	mov.pred 	%p283, %p282;
	@%p102 bra 	$L__BB0_50;
	ld.local.f32 	%f81, [%rd5];
	setp.gt.f32 	%p105, %f7, %f81;
	add.u64 	%rd147, %SP, 16;
	mov.b64 	%rd146, 4;
	mov.pred 	%p281, 0;
	mov.pred 	%p279, %p278;
	mov.pred 	%p280, %p278;
	mov.pred 	%p282, %p281;
	mov.pred 	%p283, %p281;
	@%p105 bra 	$L__BB0_50;
	ld.local.f32 	%f82, [%rd6];
	setp.gt.f32 	%p108, %f7, %f82;
	add.u64 	%rd147, %SP, 20;
	mov.b64 	%rd146, 5;
	mov.pred 	%p280, 0;
	mov.pred 	%p279, %p278;
	mov.pred 	%p281, %p280;
	mov.pred 	%p282, %p280;
	mov.pred 	%p283, %p280;
	@%p108 bra 	$L__BB0_50;
	ld.local.f32 	%f83, [%rd7];
	setp.gt.f32 	%p111, %f7, %f83;
	add.u64 	%rd147, %SP, 24;
	mov.b64 	%rd146, 6;
	mov.pred 	%p279, 0;
	mov.pred 	%p280, %p279;
	mov.pred 	%p281, %p279;
	mov.pred 	%p282, %p279;
	mov.pred 	%p283, %p279;
	@%p111 bra 	$L__BB0_50;
	ld.local.f32 	%f84, [%rd8];
	setp.leu.f32 	%p113, %f7, %f84;
	add.u64 	%rd147, %SP, 28;
	mov.b64 	%rd146, 7;
	mov.pred 	%p278, 0;
	mov.pred 	%p279, %p278;
	mov.pred 	%p280, %p278;
	mov.pred 	%p281, %p278;
	mov.pred 	%p282, %p278;
	mov.pred 	%p283, %p278;
	@%p113 bra 	$L__BB0_59;
$L__BB0_50:
	not.pred 	%p114, %p278;
	@%p114 bra 	$L__BB0_58;
	ld.local.f32 	%f85, [%rd7];
	st.local.f32 	[%rd8], %f85;
	ld.local.u32 	%r154, [%rd9+24];
	st.local.u32 	[%rd9+28], %r154;
	not.pred 	%p115, %p279;
	@%p115 bra 	$L__BB0_58;
	ld.local.f32 	%f86, [%rd6];
	st.local.f32 	[%rd7], %f86;
	ld.local.u32 	%r155, [%rd9+20];
	st.local.u32 	[%rd9+24], %r155;
	not.pred 	%p116, %p280;
	@%p116 bra 	$L__BB0_58;
	ld.local.f32 	%f87, [%rd5];
	st.local.f32 	[%rd6], %f87;
	ld.local.u32 	%r156, [%rd9+16];
	st.local.u32 	[%rd9+20], %r156;
	not.pred 	%p117, %p281;
	@%p117 bra 	$L__BB0_58;
	ld.local.f32 	%f88, [%rd4];
	st.local.f32 	[%rd5], %f88;
	ld.local.u32 	%r157, [%rd9+12];
	st.local.u32 	[%rd9+16], %r157;
	not.pred 	%p118, %p282;
	@%p118 bra 	$L__BB0_58;
	ld.local.f32 	%f89, [%rd3];
	st.local.f32 	[%rd4], %f89;
	ld.local.u32 	%r158, [%rd9+8];
	st.local.u32 	[%rd9+12], %r158;
	not.pred 	%p119, %p283;
	@%p119 bra 	$L__BB0_58;
	setp.leu.f32 	%p120, %f7, %f128;
	ld.local.f32 	%f90, [%rd2];
	st.local.f32 	[%rd3], %f90;
	ld.local.u32 	%r159, [%rd9+4];
	st.local.u32 	[%rd9+8], %r159;
	@%p120 bra 	$L__BB0_58;
	st.local.f32 	[%rd2], %f128;
	ld.local.u32 	%r160, [%rd9];
	st.local.u32 	[%rd9+4], %r160;
$L__BB0_58:
	cvta.to.local.u64 	%rd94, %rd147;
	st.local.f32 	[%rd94], %f7;
	shl.b64 	%rd95, %rd146, 2;
	add.s64 	%rd96, %rd9, %rd95;
	add.s32 	%r161, %r255, -128;
	st.local.u32 	[%rd96], %r161;
	ld.local.f32 	%f128, [%rd1];
$L__BB0_59:
	ld.global.nc.f32 	%f10, [%rd12+1024];
	setp.gt.f32 	%p122, %f10, %f128;
	mov.b64 	%rd148, 0;
	mov.pred 	%p284, -1;
	mov.pred 	%p285, %p284;
	mov.pred 	%p286, %p284;
	mov.pred 	%p287, %p284;
	mov.pred 	%p288, %p284;
	mov.pred 	%p289, %p284;
	mov.u64 	%rd149, %rd58;
	@%p122 bra 	$L__BB0_67;
	ld.local.f32 	%f91, [%rd2];
	setp.gt.f32 	%p124, %f10, %f91;
	add.u64 	%rd149, %SP, 4;
	mov.b64 	%rd148, 1;
	@%p124 bra 	$L__BB0_67;
	ld.local.f32 	%f92, [%rd3];
	setp.gt.f32 	%p127, %f10, %f92;
	add.u64 	%rd149, %SP, 8;
	mov.b64 	%rd148, 2;
	mov.pred 	%p289, 0;
	mov.pred 	%p285, %p284;
	mov.pred 	%p286, %p284;
	mov.pred 	%p287, %p284;
	mov.pred 	%p288, %p284;
	@%p127 bra 	$L__BB0_67;
	ld.local.f32 	%f93, [%rd4];
	setp.gt.f32 	%p130, %f10, %f93;
	add.u64 	%rd149, %SP, 12;
	mov.b64 	%rd148, 3;
	mov.pred 	%p288, 0;
	mov.pred 	%p285, %p284;
	mov.pred 	%p286, %p284;
	mov.pred 	%p287, %p284;
	mov.pred 	%p289, %p288;
	@%p130 bra 	$L__BB0_67;
	ld.local.f32 	%f94, [%rd5];
	setp.gt.f32 	%p133, %f10, %f94;
	add.u64 	%rd149, %SP, 16;
	mov.b64 	%rd148, 4;
	mov.pred 	%p287, 0;
	mov.pred 	%p285, %p284;
	mov.pred 	%p286, %p284;
	mov.pred 	%p288, %p287;
	mov.pred 	%p289, %p287;
	@%p133 bra 	$L__BB0_67;
	ld.local.f32 	%f95, [%rd6];
	setp.gt.f32 	%p136, %f10, %f95;
	add.u64 	%rd149, %SP, 20;
	mov.b64 	%rd148, 5;
	mov.pred 	%p286, 0;
	mov.pred 	%p285, %p284;
	mov.pred 	%p287, %p286;
	mov.pred 	%p288, %p286;
	mov.pred 	%p289, %p286;
	@%p136 bra 	$L__BB0_67;
	ld.local.f32 	%f96, [%rd7];
	setp.gt.f32 	%p139, %f10, %f96;
	add.u64 	%rd149, %SP, 24;
	mov.b64 	%rd148, 6;
	mov.pred 	%p285, 0;
	mov.pred 	%p286, %p285;
	mov.pred 	%p287, %p285;
	mov.pred 	%p288, %p285;
	mov.pred 	%p289, %p285;
	@%p139 bra 	$L__BB0_67;
	ld.local.f32 	%f97, [%rd8];
	setp.leu.f32 	%p141, %f10, %f97;
	add.u64 	%rd149, %SP, 28;
	mov.b64 	%rd148, 7;
	mov.pred 	%p284, 0;
	mov.pred 	%p285, %p284;
	mov.pred 	%p286, %p284;
	mov.pred 	%p287, %p284;
	mov.pred 	%p288, %p284;
	mov.pred 	%p289, %p284;
	@%p141 bra 	$L__BB0_76;
$L__BB0_67:
	not.pred 	%p142, %p284;
	@%p142 bra 	$L__BB0_75;
	ld.local.f32 	%f98, [%rd7];
	st.local.f32 	[%rd8], %f98;
	ld.local.u32 	%r162, [%rd9+24];
	st.local.u32 	[%rd9+28], %r162;
	not.pred 	%p143, %p285;
	@%p143 bra 	$L__BB0_75;
	ld.local.f32 	%f99, [%rd6];
	st.local.f32 	[%rd7], %f99;
	ld.local.u32 	%r163, [%rd9+20];
	st.local.u32 	[%rd9+24], %r163;
	not.pred 	%p144, %p286;
	@%p144 bra 	$L__BB0_75;
	ld.local.f32 	%f100, [%rd5];
	st.local.f32 	[%rd6], %f100;
	ld.local.u32 	%r164, [%rd9+16];
	st.local.u32 	[%rd9+20], %r164;
	not.pred 	%p145, %p287;
	@%p145 bra 	$L__BB0_75;
	ld.local.f32 	%f101, [%rd4];
	st.local.f32 	[%rd5], %f101;
	ld.local.u32 	%r165, [%rd9+12];
	st.local.u32 	[%rd9+16], %r165;
	not.pred 	%p146, %p288;
	@%p146 bra 	$L__BB0_75;
	ld.local.f32 	%f102, [%rd3];
	st.local.f32 	[%rd4], %f102;
	ld.local.u32 	%r166, [%rd9+8];
	st.local.u32 	[%rd9+12], %r166;
	not.pred 	%p147, %p289;
	@%p147 bra 	$L__BB0_75;
	setp.leu.f32 	%p148, %f10, %f128;
	ld.local.f32 	%f103, [%rd2];
	st.local.f32 	[%rd3], %f103;
	ld.local.u32 	%r167, [%rd9+4];
	st.local.u32 	[%rd9+8], %r167;
	@%p148 bra 	$L__BB0_75;
	st.local.f32 	[%rd2], %f128;
	ld.local.u32 	%r168, [%rd9];
	st.local.u32 	[%rd9+4], %r168;
$L__BB0_75:
	cvta.to.local.u64 	%rd113, %rd149;
	st.local.f32 	[%rd113], %f10;
	shl.b64 	%rd114, %rd148, 2;
	add.s64 	%rd115, %rd9, %rd114;
	st.local.u32 	[%rd115], %r255;
	ld.local.f32 	%f128, [%rd1];
$L__BB0_76:
	ld.global.nc.f32 	%f13, [%rd12+1536];
	setp.gt.f32 	%p150, %f13, %f128;
	mov.b64 	%rd150, 0;
	mov.pred 	%p290, -1;
	mov.pred 	%p291, %p290;
	mov.pred 	%p292, %p290;
	mov.pred 	%p293, %p290;
	mov.pred 	%p294, %p290;
	mov.pred 	%p295, %p290;
	mov.u64 	%rd151, %rd58;
	@%p150 bra 	$L__BB0_84;
	ld.local.f32 	%f104, [%rd2];
	setp.gt.f32 	%p152, %f13, %f104;
	add.u64 	%rd151, %SP, 4;
	mov.b64 	%rd150, 1;
	@%p152 bra 	$L__BB0_84;
	ld.local.f32 	%f105, [%rd3];
	setp.gt.f32 	%p155, %f13, %f105;
	add.u64 	%rd151, %SP, 8;
	mov.b64 	%rd150, 2;
	mov.pred 	%p295, 0;
	mov.pred 	%p291, %p290;
	mov.pred 	%p292, %p290;
	mov.pred 	%p293, %p290;
	mov.pred 	%p294, %p290;
	@%p155 bra 	$L__BB0_84;
	ld.local.f32 	%f106, [%rd4];
	setp.gt.f32 	%p158, %f13, %f106;
	add.u64 	%rd151, %SP, 12;
	mov.b64 	%rd150, 3;
	mov.pred 	%p294, 0;
	mov.pred 	%p291, %p290;
	mov.pred 	%p292, %p290;
	mov.pred 	%p293, %p290;
	mov.pred 	%p295, %p294;
	@%p158 bra 	$L__BB0_84;
	ld.local.f32 	%f107, [%rd5];
	setp.gt.f32 	%p161, %f13, %f107;
	add.u64 	%rd151, %SP, 16;
	mov.b64 	%rd150, 4;
	mov.pred 	%p293, 0;
	mov.pred 	%p291, %p290;
	mov.pred 	%p292, %p290;
	mov.pred 	%p294, %p293;
	mov.pred 	%p295, %p293;
	@%p161 bra 	$L__BB0_84;
	ld.local.f32 	%f108, [%rd6];
	setp.gt.f32 	%p164, %f13, %f108;
	add.u64 	%rd151, %SP, 20;
	mov.b64 	%rd150, 5;
	mov.pred 	%p292, 0;
	mov.pred 	%p291, %p290;
	mov.pred 	%p293, %p292;
	mov.pred 	%p294, %p292;
	mov.pred 	%p295, %p292;
	@%p164 bra 	$L__BB0_84;
	ld.local.f32 	%f109, [%rd7];
	setp.gt.f32 	%p167, %f13, %f109;
	add.u64 	%rd151, %SP, 24;
	mov.b64 	%rd150, 6;
	mov.pred 	%p291, 0;
	mov.pred 	%p292, %p291;
	mov.pred 	%p293, %p291;
	mov.pred 	%p294, %p291;
	mov.pred 	%p295, %p291;
	@%p167 bra 	$L__BB0_84;
	ld.local.f32 	%f110, [%rd8];
	setp.leu.f32 	%p169, %f13, %f110;
	add.u64 	%rd151, %SP, 28;
	mov.b64 	%rd150, 7;
	mov.pred 	%p290, 0;
	mov.pred 	%p291, %p290;
	mov.pred 	%p292, %p290;
	mov.pred 	%p293, %p290;
	mov.pred 	%p294, %p290;
	mov.pred 	%p295, %p290;
	@%p169 bra 	$L__BB0_93;
$L__BB0_84:
	not.pred 	%p170, %p290;
	@%p170 bra 	$L__BB0_92;
	ld.local.f32 	%f111, [%rd7];
	st.local.f32 	[%rd8], %f111;
	ld.local.u32 	%r169, [%rd9+24];
	st.local.u32 	[%rd9+28], %r169;
	not.pred 	%p171, %p291;
	@%p171 bra 	$L__BB0_92;
	ld.local.f32 	%f112, [%rd6];
	st.local.f32 	[%rd7], %f112;
	ld.local.u32 	%r170, [%rd9+20];
	st.local.u32 	[%rd9+24], %r170;
	not.pred 	%p172, %p292;
	@%p172 bra 	$L__BB0_92;
	ld.local.f32 	%f113, [%rd5];
	st.local.f32 	[%rd6], %f113;
	ld.local.u32 	%r171, [%rd9+16];
	st.local.u32 	[%rd9+20], %r171;
	not.pred 	%p173, %p293;
	@%p173 bra 	$L__BB0_92;
	ld.local.f32 	%f114, [%rd4];
	st.local.f32 	[%rd5], %f114;
	ld.local.u32 	%r172, [%rd9+12];
	st.local.u32 	[%rd9+16], %r172;
	not.pred 	%p174, %p294;
	@%p174 bra 	$L__BB0_92;
	ld.local.f32 	%f115, [%rd3];
	st.local.f32 	[%rd4], %f115;
	ld.local.u32 	%r173, [%rd9+8];
	st.local.u32 	[%rd9+12], %r173;
	not.pred 	%p175, %p295;
	@%p175 bra 	$L__BB0_92;
	setp.leu.f32 	%p176, %f13, %f128;
	ld.local.f32 	%f116, [%rd2];
	st.local.f32 	[%rd3], %f116;
	ld.local.u32 	%r174, [%rd9+4];
	st.local.u32 	[%rd9+8], %r174;
	@%p176 bra 	$L__BB0_92;
	st.local.f32 	[%rd2], %f128;
	ld.local.u32 	%r175, [%rd9];
	st.local.u32 	[%rd9+4], %r175;
$L__BB0_92:
	cvta.to.local.u64 	%rd132, %rd151;
	st.local.f32 	[%rd132], %f13;
	shl.b64 	%rd133, %rd150, 2;
	add.s64 	%rd134, %rd9, %rd133;
	add.s32 	%r176, %r255, 128;
	st.local.u32 	[%rd134], %r176;
$L__BB0_93:
	ld.param.u32 	%r247, [topk_warp_heap_rowwise_kernel_param_2];
	add.s32 	%r18, %r255, 512;
	add.s32 	%r177, %r255, 256;
	add.s32 	%r254, %r254, 512;
	setp.lt.s32 	%p177, %r177, %r247;
	mov.u32 	%r255, %r18;
	@%p177 bra 	$L__BB0_25;
$L__BB0_94:
	ld.param.u32 	%r248, [topk_warp_heap_rowwise_kernel_param_3];
	ld.local.f32 	%f117, [%rd1];
	shl.b32 	%r178, %r2, 5;
	mov.u32 	%r179, smem;
	add.s32 	%r20, %r179, %r178;
	ld.local.v4.u32 	{%r180, %r181, %r182, %r183}, [%rd9];
	ld.local.f32 	%f118, [%rd2];
	ld.local.f32 	%f119, [%rd3];
	ld.local.f32 	%f120, [%rd4];
	st.shared.v4.f32 	[%r20], {%f117, %f118, %f119, %f120};
	st.shared.v4.u32 	[%r20+4096], {%r180, %r181, %r182, %r183};
	ld.local.f32 	%f121, [%rd5];
	ld.local.v4.u32 	{%r184, %r185, %r186, %r187}, [%rd9+16];
	ld.local.f32 	%f122, [%rd6];
	ld.local.f32 	%f123, [%rd7];
	ld.local.f32 	%f124, [%rd8];
	st.shared.v4.f32 	[%r20+16], {%f121, %f122, %f123, %f124};
	st.shared.v4.u32 	[%r20+4112], {%r184, %r185, %r186, %r187};
	setp.lt.s32 	%p178, %r248, 1;
	@%p178 bra 	$L__BB0_144;
	ld.param.u64 	%rd141, [topk_warp_heap_rowwise_kernel_param_5];
	ld.param.u64 	%rd140, [topk_warp_heap_rowwise_kernel_param_4];
	ld.param.u32 	%r249, [topk_warp_heap_rowwise_kernel_param_3];
	and.b32  	%r21, %r2, 31;
	shr.u32 	%r188, %r2, 3;
	and.b32  	%r189, %r188, 124;
	mov.u32 	%r190, _ZZ29topk_warp_heap_rowwise_kernelE9warp_vals;
	add.s32 	%r22, %r190, %r189;
	mov.u32 	%r191, _ZZ29topk_warp_heap_rowwise_kernelE9warp_cols;
	add.s32 	%r23, %r191, %r189;
	mov.u32 	%r192, _ZZ29topk_warp_heap_rowwise_kernelE10warp_slots;
	add.s32 	%r24, %r192, %r189;
	mov.u32 	%r193, _ZZ29topk_warp_heap_rowwise_kernelE9warp_tids;
	add.s32 	%r25, %r193, %r189;
	shl.b32 	%r194, %r2, 2;
	and.b32  	%r195, %r194, 124;
	add.s32 	%r26, %r190, %r195;
	add.s32 	%r27, %r191, %r195;
	add.s32 	%r28, %r192, %r195;
	add.s32 	%r29, %r193, %r195;
	mov.u32 	%r196, %ctaid.y;
	mul.lo.s32 	%r257, %r249, %r196;
	neg.s32 	%r256, %r249;
	cvta.to.global.u64 	%rd21, %rd140;
	cvta.to.global.u64 	%rd22, %rd141;
$L__BB0_96:
	ld.shared.f32 	%f14, [%r20];
	setp.equ.f32 	%p179, %f14, 0fFF800000;
	mov.b32 	%r260, -1;
	mov.f32 	%f132, 0fFF800000;
	mov.u32 	%r261, %r260;
	@%p179 bra 	$L__BB0_98;
	ld.shared.u32 	%r261, [%r20+4096];
	mov.b32 	%r260, 0;
	mov.f32 	%f132, %f14;
$L__BB0_98:
	ld.shared.f32 	%f16, [%r20+4];
	setp.leu.f32 	%p180, %f16, %f132;
	@%p180 bra 	$L__BB0_100;
	ld.shared.u32 	%r261, [%r20+4100];
	mov.b32 	%r260, 1;
	mov.f32 	%f132, %f16;
$L__BB0_100:
	ld.shared.f32 	%f18, [%r20+8];
	setp.leu.f32 	%p181, %f18, %f132;
	@%p181 bra 	$L__BB0_102;
	ld.shared.u32 	%r261, [%r20+4104];
	mov.b32 	%r260, 2;
	mov.f32 	%f132, %f18;
$L__BB0_102:
	ld.shared.f32 	%f20, [%r20+12];
	setp.leu.f32 	%p182, %f20, %f132;
	@%p182 bra 	$L__BB0_104;
	ld.shared.u32 	%r261, [%r20+4108];
	mov.b32 	%r260, 3;
	mov.f32 	%f132, %f20;
$L__BB0_104:
	ld.shared.f32 	%f22, [%r20+16];
	setp.leu.f32 	%p183, %f22, %f132;
	@%p183 bra 	$L__BB0_106;
	ld.shared.u32 	%r261, [%r20+4112];
	mov.b32 	%r260, 4;
	mov.f32 	%f132, %f22;
$L__BB0_106:
	ld.shared.f32 	%f24, [%r20+20];
	setp.leu.f32 	%p184, %f24, %f132;
	@%p184 bra 	$L__BB0_108;
	ld.shared.u32 	%r261, [%r20+4116];
	mov.b32 	%r260, 5;
	mov.f32 	%f132, %f24;
$L__BB0_108:
	ld.shared.f32 	%f26, [%r20+24];
	setp.leu.f32 	%p185, %f26, %f132;
	@%p185 bra 	$L__BB0_110;
	ld.shared.u32 	%r261, [%r20+4120];
	mov.b32 	%r260, 6;
	mov.f32 	%f132, %f26;
$L__BB0_110:
	ld.shared.f32 	%f28, [%r20+28];
	setp.leu.f32 	%p186, %f28, %f132;
	@%p186 bra 	$L__BB0_112;
	ld.shared.u32 	%r261, [%r20+4124];
	mov.b32 	%r260, 7;
	mov.f32 	%f132, %f28;
$L__BB0_112:
	setp.gt.u32 	%p187, %r21, 15;
	mov.b32 	%r206, %f132;
	shfl.sync.down.b32	%r207|%p188, %r206, 16, 31, -1;
	mov.b32 	%f30, %r207;
	shfl.sync.down.b32	%r58|%p189, %r261, 16, 31, -1;
	shfl.sync.down.b32	%r59|%p190, %r260, 16, 31, -1;
	shfl.sync.down.b32	%r60|%p191, %r2, 16, 31, -1;
	setp.geu.f32 	%p192, %f132, %f30;
	or.pred  	%p193, %p187, %p192;
	mov.u32 	%r277, %r2;
	@%p193 bra 	$L__BB0_114;
	mov.u32 	%r277, %r60;
	mov.u32 	%r260, %r59;
	mov.u32 	%r261, %r58;
	mov.f32 	%f132, %f30;
$L__BB0_114:
	setp.gt.u32 	%p194, %r21, 23;
	mov.b32 	%r209, %f132;
	shfl.sync.down.b32	%r210|%p195, %r209, 8, 31, -1;
	mov.b32 	%f32, %r210;
	shfl.sync.down.b32	%r64|%p196, %r261, 8, 31, -1;
	shfl.sync.down.b32	%r65|%p197, %r260, 8, 31, -1;
	shfl.sync.down.b32	%r66|%p198, %r277, 8, 31, -1;
	setp.geu.f32 	%p199, %f132, %f32;
	or.pred  	%p200, %p194, %p199;
	@%p200 bra 	$L__BB0_116;
	mov.u32 	%r277, %r66;
	mov.u32 	%r260, %r65;
	mov.u32 	%r261, %r64;
	mov.f32 	%f132, %f32;
$L__BB0_116:
	setp.gt.u32 	%p201, %r21, 27;
	mov.b32 	%r212, %f132;
	shfl.sync.down.b32	%r213|%p202, %r212, 4, 31, -1;
	mov.b32 	%f34, %r213;
	shfl.sync.down.b32	%r70|%p203, %r261, 4, 31, -1;
	shfl.sync.down.b32	%r71|%p204, %r260, 4, 31, -1;
	shfl.sync.down.b32	%r72|%p205, %r277, 4, 31, -1;
	setp.geu.f32 	%p206, %f132, %f34;
	or.pred  	%p207, %p201, %p206;
	@%p207 bra 	$L__BB0_118;
	mov.u32 	%r277, %r72;
	mov.u32 	%r260, %r71;
	mov.u32 	%r261, %r70;
	mov.f32 	%f132, %f34;
$L__BB0_118:
	setp.gt.u32 	%p208, %r21, 29;
	mov.b32 	%r215, %f132;
	shfl.sync.down.b32	%r216|%p209, %r215, 2, 31, -1;
	mov.b32 	%f36, %r216;
	shfl.sync.down.b32	%r76|%p210, %r261, 2, 31, -1;
	shfl.sync.down.b32	%r77|%p211, %r260, 2, 31, -1;
	shfl.sync.down.b32	%r78|%p212, %r277, 2, 31, -1;
	setp.geu.f32 	%p213, %f132, %f36;
	or.pred  	%p214, %p208, %p213;
	@%p214 bra 	$L__BB0_120;
	mov.u32 	%r277, %r78;
	mov.u32 	%r260, %r77;
	mov.u32 	%r261, %r76;
	mov.f32 	%f132, %f36;
$L__BB0_120:
	setp.eq.s32 	%p215, %r21, 31;
	mov.b32 	%r218, %f132;
	shfl.sync.down.b32	%r219|%p216, %r218, 1, 31, -1;
	mov.b32 	%f38, %r219;
	shfl.sync.down.b32	%r82|%p217, %r261, 1, 31, -1;
	shfl.sync.down.b32	%r83|%p218, %r260, 1, 31, -1;
	shfl.sync.down.b32	%r84|%p219, %r277, 1, 31, -1;
	setp.geu.f32 	%p220, %f132, %f38;
	or.pred  	%p221, %p215, %p220;
	@%p221 bra 	$L__BB0_122;
	mov.u32 	%r277, %r84;
	mov.u32 	%r260, %r83;
	mov.u32 	%r261, %r82;
	mov.f32 	%f132, %f38;
$L__BB0_122:
	setp.ne.s32 	%p222, %r21, 0;
	@%p222 bra 	$L__BB0_124;
	st.shared.f32 	[%r22], %f132;
	st.shared.u32 	[%r23], %r261;
	st.shared.u32 	[%r24], %r260;
	st.shared.u32 	[%r25], %r277;
$L__BB0_124:
	setp.gt.u32 	%p223, %r2, 31;
	bar.sync 	0;
	@%p223 bra 	$L__BB0_139;
	setp.gt.u32 	%p224, %r21, 3;
	mov.f32 	%f145, 0fFF800000;
	mov.b32 	%r292, -1;
	mov.u32 	%r293, %r292;
	mov.u32 	%r294, %r292;
	@%p224 bra 	$L__BB0_127;
	ld.shared.f32 	%f145, [%r26];
	ld.shared.u32 	%r294, [%r27];
	ld.shared.u32 	%r293, [%r28];
	ld.shared.u32 	%r292, [%r29];
$L__BB0_127:
	setp.gt.u32 	%p225, %r21, 15;
	mov.b32 	%r222, %f145;
	shfl.sync.down.b32	%r223|%p226, %r222, 16, 31, -1;
	mov.b32 	%f42, %r223;
	shfl.sync.down.b32	%r94|%p227, %r294, 16, 31, -1;
	shfl.sync.down.b32	%r95|%p228, %r293, 16, 31, -1;
	shfl.sync.down.b32	%r96|%p229, %r292, 16, 31, -1;
	setp.geu.f32 	%p230, %f145, %f42;
	or.pred  	%p231, %p225, %p230;
	@%p231 bra 	$L__BB0_129;
	mov.u32 	%r292, %r96;
	mov.u32 	%r293, %r95;
	mov.u32 	%r294, %r94;
	mov.f32 	%f145, %f42;
$L__BB0_129:
	setp.gt.u32 	%p232, %r21, 23;
	mov.b32 	%r225, %f145;
	shfl.sync.down.b32	%r226|%p233, %r225, 8, 31, -1;
	mov.b32 	%f44, %r226;
	shfl.sync.down.b32	%r100|%p234, %r294, 8, 31, -1;
	shfl.sync.down.b32	%r101|%p235, %r293, 8, 31, -1;
	shfl.sync.down.b32	%r102|%p236, %r292, 8, 31, -1;
	setp.geu.f32 	%p237, %f145, %f44;
	or.pred  	%p238, %p232, %p237;
	@%p238 bra 	$L__BB0_131;
	mov.u32 	%r292, %r102;
	mov.u32 	%r293, %r101;
	mov.u32 	%r294, %r100;
	mov.f32 	%f145, %f44;
$L__BB0_131:
	setp.gt.u32 	%p239, %r21, 27;
	mov.b32 	%r228, %f145;
	shfl.sync.down.b32	%r229|%p240, %r228, 4, 31, -1;
	mov.b32 	%f46, %r229;
	shfl.sync.down.b32	%r106|%p241, %r294, 4, 31, -1;
	shfl.sync.down.b32	%r107|%p242, %r293, 4, 31, -1;
	shfl.sync.down.b32	%r108|%p243, %r292, 4, 31, -1;
	setp.geu.f32 	%p244, %f145, %f46;
	or.pred  	%p245, %p239, %p244;
	@%p245 bra 	$L__BB0_133;
	mov.u32 	%r292, %r108;
	mov.u32 	%r293, %r107;
	mov.u32 	%r294, %r106;
	mov.f32 	%f145, %f46;
$L__BB0_133:
	setp.gt.u32 	%p246, %r21, 29;
	mov.b32 	%r231, %f145;
	shfl.sync.down.b32	%r232|%p247, %r231, 2, 31, -1;
	mov.b32 	%f48, %r232;
	shfl.sync.down.b32	%r112|%p248, %r294, 2, 31, -1;
	shfl.sync.down.b32	%r113|%p249, %r293, 2, 31, -1;
	shfl.sync.down.b32	%r114|%p250, %r292, 2, 31, -1;
	setp.geu.f32 	%p251, %f145, %f48;
	or.pred  	%p252, %p246, %p251;
	@%p252 bra 	$L__BB0_135;
	mov.u32 	%r292, %r114;
	mov.u32 	%r293, %r113;
	mov.u32 	%r294, %r112;
	mov.f32 	%f145, %f48;
$L__BB0_135:
	setp.eq.s32 	%p253, %r21, 31;
	mov.b32 	%r234, %f145;
	shfl.sync.down.b32	%r235|%p254, %r234, 1, 31, -1;
	mov.b32 	%f50, %r235;
	shfl.sync.down.b32	%r118|%p255, %r294, 1, 31, -1;
	shfl.sync.down.b32	%r119|%p256, %r293, 1, 31, -1;
	shfl.sync.down.b32	%r120|%p257, %r292, 1, 31, -1;
	setp.geu.f32 	%p258, %f145, %f50;
	or.pred  	%p259, %p253, %p258;
	@%p259 bra 	$L__BB0_137;
	mov.u32 	%r292, %r120;
	mov.u32 	%r293, %r119;
	mov.u32 	%r294, %r118;
	mov.f32 	%f145, %f50;
$L__BB0_137:
	setp.ne.s32 	%p260, %r21, 0;
	@%p260 bra 	$L__BB0_139;
	st.shared.f32 	[_ZZ29topk_warp_heap_rowwise_kernelE11block_value], %f145;
	st.shared.u32 	[_ZZ29topk_warp_heap_rowwise_kernelE9block_col], %r294;
	st.shared.u32 	[_ZZ29topk_warp_heap_rowwise_kernelE10block_slot], %r293;
	st.shared.u32 	[_ZZ29topk_warp_heap_rowwise_kernelE9block_tid], %r292;
$L__BB0_139:
	bar.sync 	0;
	ld.shared.u32 	%r237, [_ZZ29topk_warp_heap_rowwise_kernelE9block_tid];
	setp.ne.s32 	%p261, %r2, %r237;
	ld.shared.u32 	%r238, [_ZZ29topk_warp_heap_rowwise_kernelE10block_slot];
	setp.lt.s32 	%p262, %r238, 0;
	or.pred  	%p263, %p261, %p262;
	@%p263 bra 	$L__BB0_141;
	shl.b32 	%r239, %r238, 2;
	add.s32 	%r240, %r20, %r239;
	mov.b32 	%r241, -8388608;
	st.shared.u32 	[%r240], %r241;
	mov.b32 	%r242, -1;
	st.shared.u32 	[%r240+4096], %r242;
$L__BB0_141:
	setp.ne.s32 	%p264, %r2, 0;
	@%p264 bra 	$L__BB0_143;
	ld.shared.f32 	%f127, [_ZZ29topk_warp_heap_rowwise_kernelE11block_value];
	mul.wide.u32 	%rd135, %r257, 4;
	add.s64 	%rd136, %rd21, %rd135;
	st.global.f32 	[%rd136], %f127;
	ld.shared.u32 	%r243, [_ZZ29topk_warp_heap_rowwise_kernelE9block_col];
	add.s64 	%rd137, %rd22, %rd135;
	st.global.u32 	[%rd137], %r243;
$L__BB0_143:
	bar.sync 	0;
	add.s32 	%r257, %r257, 1;
	add.s32 	%r256, %r256, 1;
	setp.ne.s32 	%p265, %r256, 0;
	@%p265 bra 	$L__BB0_96;
$L__BB0_144:
	ret;

}
	// .globl	bottomk_warp_heap_rowwise_kernel
.visible .entry bottomk_warp_heap_rowwise_kernel(
	.param .u64 .ptr .align 1 bottomk_warp_heap_rowwise_kernel_param_0,
	.param .u32 bottomk_warp_heap_rowwise_kernel_param_1,
	.param .u32 bottomk_warp_heap_rowwise_kernel_param_2,
	.param .u32 bottomk_warp_heap_rowwise_kernel_param_3,
	.param .u64 .ptr .align 1 bottomk_warp_heap_rowwise_kernel_param_4,
	.param .u64 .ptr .align 1 bottomk_warp_heap_rowwise_kernel_param_5
)
{
	.local .align 16 .b8 	__local_depot1[64];
	.reg .b64 	%SP;
	.reg .b64 	%SPL;
	.reg .pred 	%p<296>;
	.reg .b32 	%r<307>;
	.reg .b32 	%f<150>;
	.reg .b64 	%rd<152>;
	// demoted variable
	.shared .align 4 .b8 _ZZ32bottomk_warp_heap_rowwise_kernelE9warp_vals[16];
	// demoted variable
	.shared .align 4 .b8 _ZZ32bottomk_warp_heap_rowwise_kernelE9warp_cols[16];
	// demoted variable
	.shared .align 4 .b8 _ZZ32bottomk_warp_heap_rowwise_kernelE10warp_slots[16];
	// demoted variable
	.shared .align 4 .b8 _ZZ32bottomk_warp_heap_rowwise_kernelE9warp_tids[16];
	// demoted variable
	.shared .align 4 .f32 _ZZ32bottomk_warp_heap_rowwise_kernelE11block_value;
	// demoted variable
	.shared .align 4 .u32 _ZZ32bottomk_warp_heap_rowwise_kernelE9block_col;
	// demoted variable
	.shared .align 4 .u32 _ZZ32bottomk_warp_heap_rowwise_kernelE10block_slot;
	// demoted variable
	.shared .align 4 .u32 _ZZ32bottomk_warp_heap_rowwise_kernelE9block_tid;
	mov.u64 	%SPL, __local_depot1;
	cvta.local.u64 	%SP, %SPL;
	ld.param.u32 	%r129, [bottomk_warp_heap_rowwise_kernel_param_1];
	add.u64 	%rd26, %SP, 0;
	add.u64 	%rd1, %SPL, 0;
	add.u64 	%rd27, %SP, 4;
	add.u64 	%rd2, %SPL, 4;
	add.u64 	%rd3, %SPL, 8;
	add.u64 	%rd4, %SPL, 12;
	add.u64 	%rd5, %SPL, 16;
	add.u64 	%rd6, %SPL, 20;
	add.u64 	%rd7, %SPL, 24;
	add.u64 	%rd8, %SPL, 28;
	add.u64 	%rd9, %SPL, 32;
	mov.u32 	%r1, %ctaid.y;
	setp.ge.s32 	%p31, %r1, %r129;
	@%p31 bra 	$L__BB1_144;
	mov.u32 	%r2, %tid.x;
	mov.u32 	%r130, %ntid.x;
	setp.eq.s32 	%p32, %r130, 128;
	@%p32 bra 	$L__BB1_2;
	bra.uni 	$L__BB1_144;
$L__BB1_2:
	ld.param.u32 	%r244, [bottomk_warp_heap_rowwise_kernel_param_2];
	mov.b32 	%r131, 2139095040;
	st.local.u32 	[%rd1], %r131;
	st.local.u32 	[%rd2], %r131;
	st.local.u32 	[%rd3], %r131;
	st.local.u32 	[%rd4], %r131;
	mov.b32 	%r132, -1;
	st.local.v4.u32 	[%rd9], {%r132, %r132, %r132, %r132};
	st.local.u32 	[%rd5], %r131;
	st.local.u32 	[%rd6], %r131;
	st.local.u32 	[%rd7], %r131;
	st.local.u32 	[%rd8], %r131;
	st.local.v4.u32 	[%rd9+16], {%r132, %r132, %r132, %r132};
	setp.lt.s32 	%p33, %r2, %r244;
	@%p33 bra 	$L__BB1_3;
	bra.uni 	$L__BB1_94;
$L__BB1_3:
	ld.param.u32 	%r245, [bottomk_warp_heap_rowwise_kernel_param_2];
	mul.lo.s32 	%r3, %r245, %r1;
	not.b32 	%r133, %r2;
	add.s32 	%r4, %r245, %r133;
	and.b32  	%r134, %r4, 384;
	setp.eq.s32 	%p34, %r134, 384;
	mov.u32 	%r253, %r2;
	@%p34 bra 	$L__BB1_23;
	add.s32 	%r251, %r2, %r3;
	shr.u32 	%r135, %r4, 7;
	add.s32 	%r136, %r135, 1;
	and.b32  	%r137, %r136, 3;
	neg.s32 	%r250, %r137;
	add.u64 	%rd43, %SP, 8;
	mov.u32 	%r253, %r2;
$L__BB1_5:
	.pragma "nounroll";
	ld.param.u64 	%rd138, [bottomk_warp_heap_rowwise_kernel_param_0];
	mul.wide.s32 	%rd37, %r251, 4;
	cvta.to.global.u64 	%rd38, %rd138;
	add.s64 	%rd39, %rd38, %rd37;
	ld.global.nc.f32 	%f1, [%rd39];
	ld.local.f32 	%f2, [%rd1];
	setp.lt.f32 	%p36, %f1, %f2;
	mov.b64 	%rd142, 0;
	mov.pred 	%p266, -1;
	mov.pred 	%p267, %p266;
	mov.pred 	%p268, %p266;
	mov.pred 	%p269, %p266;
	mov.pred 	%p270, %p266;
	mov.pred 	%p271, %p266;
	mov.u64 	%rd143, %rd26;
	@%p36 bra 	$L__BB1_13;
	ld.local.f32 	%f52, [%rd2];
	setp.lt.f32 	%p38, %f1, %f52;
	mov.b64 	%rd142, 1;
	mov.u64 	%rd143, %rd27;
	@%p38 bra 	$L__BB1_13;
	ld.local.f32 	%f53, [%rd3];
	setp.lt.f32 	%p41, %f1, %f53;
	mov.b64 	%rd142, 2;
	mov.pred 	%p271, 0;
	mov.pred 	%p267, %p266;
	mov.pred 	%p268, %p266;
	mov.pred 	%p269, %p266;
	mov.pred 	%p270, %p266;
	mov.u64 	%rd143, %rd43;
	@%p41 bra 	$L__BB1_13;
	ld.local.f32 	%f54, [%rd4];
	setp.lt.f32 	%p44, %f1, %f54;
	add.u64 	%rd143, %SP, 12;
	mov.b64 	%rd142, 3;
	mov.pred 	%p270, 0;
	mov.pred 	%p267, %p266;
	mov.pred 	%p268, %p266;
	mov.pred 	%p269, %p266;
	mov.pred 	%p271, %p270;
	@%p44 bra 	$L__BB1_13;
	ld.local.f32 	%f55, [%rd5];
	setp.lt.f32 	%p47, %f1, %f55;
	add.u64 	%rd143, %SP, 16;
	mov.b64 	%rd142, 4;
	mov.pred 	%p269, 0;
	mov.pred 	%p267, %p266;
	mov.pred 	%p268, %p266;
	mov.pred 	%p270, %p269;
	mov.pred 	%p271, %p269;
	@%p47 bra 	$L__BB1_13;
	ld.local.f32 	%f56, [%rd6];
	setp.lt.f32 	%p50, %f1, %f56;
	add.u64 	%rd143, %SP, 20;
	mov.b64 	%rd142, 5;
	mov.pred 	%p268, 0;
	mov.pred 	%p267, %p266;
	mov.pred 	%p269, %p268;
	mov.pred 	%p270, %p268;
	mov.pred 	%p271, %p268;
	@%p50 bra 	$L__BB1_13;
	ld.local.f32 	%f57, [%rd7];
	setp.lt.f32 	%p53, %f1, %f57;
	add.u64 	%rd143, %SP, 24;
	mov.b64 	%rd142, 6;
	mov.pred 	%p267, 0;
	mov.pred 	%p268, %p267;
	mov.pred 	%p269, %p267;
	mov.pred 	%p270, %p267;
	mov.pred 	%p271, %p267;
	@%p53 bra 	$L__BB1_13;
	ld.local.f32 	%f58, [%rd8];
	setp.geu.f32 	%p55, %f1, %f58;
	add.u64 	%rd143, %SP, 28;
	mov.b64 	%rd142, 7;
	mov.pred 	%p266, 0;
	mov.pred 	%p267, %p266;
	mov.pred 	%p268, %p266;
	mov.pred 	%p269, %p266;
	mov.pred 	%p270, %p266;
	mov.pred 	%p271, %p266;
	@%p55 bra 	$L__BB1_22;
$L__BB1_13:
	not.pred 	%p56, %p266;
	@%p56 bra 	$L__BB1_21;
	ld.local.f32 	%f59, [%rd7];
	st.local.f32 	[%rd8], %f59;
	ld.local.u32 	%r138, [%rd9+24];
	st.local.u32 	[%rd9+28], %r138;
	not.pred 	%p57, %p267;
	@%p57 bra 	$L__BB1_21;
	ld.local.f32 	%f60, [%rd6];
	st.local.f32 	[%rd7], %f60;
	ld.local.u32 	%r139, [%rd9+20];
	st.local.u32 	[%rd9+24], %r139;
	not.pred 	%p58, %p268;
	@%p58 bra 	$L__BB1_21;
	ld.local.f32 	%f61, [%rd5];
	st.local.f32 	[%rd6], %f61;
	ld.local.u32 	%r140, [%rd9+16];
	st.local.u32 	[%rd9+20], %r140;
	not.pred 	%p59, %p269;
	@%p59 bra 	$L__BB1_21;
	ld.local.f32 	%f62, [%rd4];
	st.local.f32 	[%rd5], %f62;
	ld.local.u32 	%r141, [%rd9+12];
	st.local.u32 	[%rd9+16], %r141;
	not.pred 	%p60, %p270;
	@%p60 bra 	$L__BB1_21;
	ld.local.f32 	%f63, [%rd3];
	st.local.f32 	[%rd4], %f63;
	ld.local.u32 	%r142, [%rd9+8];
	st.local.u32 	[%rd9+12], %r142;
	not.pred 	%p61, %p271;
	@%p61 bra 	$L__BB1_21;
	setp.geu.f32 	%p62, %f1, %f2;
	ld.local.f32 	%f64, [%rd2];
	st.local.f32 	[%rd3], %f64;
	ld.local.u32 	%r143, [%rd9+4];
	st.local.u32 	[%rd9+8], %r143;
	@%p62 bra 	$L__BB1_21;
	st.local.f32 	[%rd2], %f2;
	ld.local.u32 	%r144, [%rd9];
	st.local.u32 	[%rd9+4], %r144;
$L__BB1_21:
	cvta.to.local.u64 	%rd54, %rd143;
	st.local.f32 	[%rd54], %f1;
	shl.b64 	%rd55, %rd142, 2;
	add.s64 	%rd56, %rd9, %rd55;
	st.local.u32 	[%rd56], %r253;
$L__BB1_22:
	add.s32 	%r253, %r253, 128;
	add.s32 	%r251, %r251, 128;
	add.s32 	%r250, %r250, 1;
	setp.ne.s32 	%p63, %r250, 0;
	@%p63 bra 	$L__BB1_5;
$L__BB1_23:
	setp.lt.u32 	%p64, %r4, 384;
	@%p64 bra 	$L__BB1_94;
	ld.param.u32 	%r246, [bottomk_warp_heap_rowwise_kernel_param_2];
	add.s32 	%r255, %r253, 256;
	mov.u32 	%r145, %ctaid.y;
	mad.lo.s32 	%r254, %r246, %r145, %r253;
	add.u64 	%rd58, %SP, 0;
$L__BB1_25:
	ld.param.u64 	%rd139, [bottomk_warp_heap_rowwise_kernel_param_0];
	cvta.to.global.u64 	%rd59, %rd139;
	mul.wide.s32 	%rd60, %r254, 4;
	add.s64 	%rd12, %rd59, %rd60;
	ld.global.nc.f32 	%f3, [%rd12];
	ld.local.f32 	%f128, [%rd1];
	setp.geu.f32 	%p66, %f3, %f128;
	mov.b64 	%rd144, 0;
	mov.pred 	%p272, -1;
	mov.pred 	%p273, %p272;
	mov.pred 	%p274, %p272;
	mov.pred 	%p275, %p272;
	mov.pred 	%p276, %p272;
	mov.pred 	%p277, %p272;
	mov.u64 	%rd145, %rd58;
	@%p66 bra 	$L__BB1_35;
$L__BB1_26:
	not.pred 	%p86, %p272;
	@%p86 bra 	$L__BB1_34;
	ld.local.f32 	%f72, [%rd7];
	st.local.f32 	[%rd8], %f72;
	ld.local.u32 	%r146, [%rd9+24];
	st.local.u32 	[%rd9+28], %r146;
	not.pred 	%p87, %p273;
	@%p87 bra 	$L__BB1_34;
	ld.local.f32 	%f73, [%rd6];
	st.local.f32 	[%rd7], %f73;
	ld.local.u32 	%r147, [%rd9+20];
	st.local.u32 	[%rd9+24], %r147;
	not.pred 	%p88, %p274;
	@%p88 bra 	$L__BB1_34;
	ld.local.f32 	%f74, [%rd5];
	st.local.f32 	[%rd6], %f74;
	ld.local.u32 	%r148, [%rd9+16];
	st.local.u32 	[%rd9+20], %r148;
	not.pred 	%p89, %p275;
	@%p89 bra 	$L__BB1_34;
	ld.local.f32 	%f75, [%rd4];
	st.local.f32 	[%rd5], %f75;
	ld.local.u32 	%r149, [%rd9+12];
	st.local.u32 	[%rd9+16], %r149;
	not.pred 	%p90, %p276;
	@%p90 bra 	$L__BB1_34;
	ld.local.f32 	%f76, [%rd3];
	st.local.f32 	[%rd4], %f76;
	ld.local.u32 	%r150, [%rd9+8];
	st.local.u32 	[%rd9+12], %r150;
	not.pred 	%p91, %p277;
	@%p91 bra 	$L__BB1_34;
	setp.geu.f32 	%p92, %f3, %f128;
	ld.local.f32 	%f77, [%rd2];
	st.local.f32 	[%rd3], %f77;
	ld.local.u32 	%r151, [%rd9+4];
	st.local.u32 	[%rd9+8], %r151;
	@%p92 bra 	$L__BB1_34;
	st.local.f32 	[%rd2], %f128;
	ld.local.u32 	%r152, [%rd9];
	st.local.u32 	[%rd9+4], %r152;
$L__BB1_34:
	cvta.to.local.u64 	%rd75, %rd145;
	st.local.f32 	[%rd75], %f3;
	shl.b64 	%rd76, %rd144, 2;
	add.s64 	%rd77, %rd9, %rd76;
	add.s32 	%r153, %r255, -256;
	st.local.u32 	[%rd77], %r153;
	ld.local.f32 	%f128, [%rd1];
	bra.uni 	$L__BB1_42;
$L__BB1_35:
	ld.local.f32 	%f65, [%rd2];
	setp.lt.f32 	%p68, %f3, %f65;
	add.u64 	%rd145, %SP, 4;
	mov.b64 	%rd144, 1;
	mov.pred 	%p273, %p272;
	mov.pred 	%p274, %p272;
	mov.pred 	%p275, %p272;
	mov.pred 	%p276, %p272;
	mov.pred 	%p277, %p272;
	@%p68 bra 	$L__BB1_26;
	ld.local.f32 	%f66, [%rd3];
	setp.lt.f32 	%p71, %f3, %f66;
	add.u64 	%rd145, %SP, 8;
	mov.b64 	%rd144, 2;
	mov.pred 	%p277, 0;
	mov.pred 	%p273, %p272;
	mov.pred 	%p274, %p272;
	mov.pred 	%p275, %p272;
	mov.pred 	%p276, %p272;
	@%p71 bra 	$L__BB1_26;
	ld.local.f32 	%f67, [%rd4];
	setp.lt.f32 	%p74, %f3, %f67;
	add.u64 	%rd145, %SP, 12;
	mov.b64 	%rd144, 3;
	mov.pred 	%p276, 0;
	mov.pred 	%p273, %p272;
	mov.pred 	%p274, %p272;
	mov.pred 	%p275, %p272;
	mov.pred 	%p277, %p276;
	@%p74 bra 	$L__BB1_26;
	ld.local.f32 	%f68, [%rd5];
	setp.lt.f32 	%p77, %f3, %f68;
	add.u64 	%rd145, %SP, 16;
	mov.b64 	%rd144, 4;
	mov.pred 	%p275, 0;
	mov.pred 	%p273, %p272;
	mov.pred 	%p274, %p272;
	mov.pred 	%p276, %p275;
	mov.pred 	%p277, %p275;
	@%p77 bra 	$L__BB1_26;
	ld.local.f32 	%f69, [%rd6];
	setp.lt.f32 	%p80, %f3, %f69;
	add.u64 	%rd145, %SP, 20;
	mov.b64 	%rd144, 5;
	mov.pred 	%p274, 0;
	mov.pred 	%p273, %p272;
	mov.pred 	%p275, %p274;
	mov.pred 	%p276, %p274;
	mov.pred 	%p277, %p274;
	@%p80 bra 	$L__BB1_26;
	ld.local.f32 	%f70, [%rd7];
	setp.lt.f32 	%p83, %f3, %f70;
	add.u64 	%rd145, %SP, 24;
	mov.b64 	%rd144, 6;
	mov.pred 	%p273, 0;
	mov.pred 	%p274, %p273;
	mov.pred 	%p275, %p273;
	mov.pred 	%p276, %p273;
	mov.pred 	%p277, %p273;
	@%p83 bra 	$L__BB1_26;
	ld.local.f32 	%f71, [%rd8];
	setp.lt.f32 	%p85, %f3, %f71;
	add.u64 	%rd145, %SP, 28;
	mov.b64 	%rd144, 7;
	mov.pred 	%p272, 0;
	mov.pred 	%p273, %p272;
	mov.pred 	%p274, %p272;
	mov.pred 	%p275, %p272;
	mov.pred 	%p276, %p272;
	mov.pred 	%p277, %p272;
	@%p85 bra 	$L__BB1_26;
$L__BB1_42:
	ld.global.nc.f32 	%f7, [%rd12+512];
	setp.lt.f32 	%p94, %f7, %f128;
	mov.b64 	%rd146, 0;
	mov.pred 	%p278, -1;
	mov.pred 	%p279, %p278;
	mov.pred 	%p280, %p278;
	mov.pred 	%p281, %p278;
	mov.pred 	%p282, %p278;
	mov.pred 	%p283, %p278;
	mov.u64 	%rd147, %rd58;
	@%p94 bra 	$L__BB1_50;
	ld.local.f32 	%f78, [%rd2];
	setp.lt.f32 	%p96, %f7, %f78;
	add.u64 	%rd147, %SP, 4;
	mov.b64 	%rd146, 1;
	@%p96 bra 	$L__BB1_50;
	ld.local.f32 	%f79, [%rd3];
	setp.lt.f32 	%p99, %f7, %f79;
	add.u64 	%rd147, %SP, 8;
	mov.b64 	%rd146, 2;
	mov.pred 	%p283, 0;
	mov.pred 	%p279, %p278;
	mov.pred 	%p280, %p278;
	mov.pred 	%p281, %p278;
	mov.pred 	%p282, %p278;
	@%p99 bra 	$L__BB1_50;
	ld.local.f32 	%f80, [%rd4];
	setp.lt.f32 	%p102, %f7, %f80;
	add.u64 	%rd147, %SP, 12;
	mov.b64 	%rd146, 3;
	mov.pred 	%p282, 0;
	mov.pred 	%p279, %p278;
	mov.pred 	%p280, %p278;
	mov.pred 	%p281, %p278;
	mov.pred 	%p283, %p282;
	@%p102 bra 	$L__BB1_50;
	ld.local.f32 	%f81, [%rd5];
	setp.lt.f32 	%p105, %f7, %f81;
	add.u64 	%rd147, %SP, 16;
	mov.b64 	%rd146, 4;
	mov.pred 	%p281, 0;
	mov.pred 	%p279, %p278;
	mov.pred 	%p280, %p278;
	mov.pred 	%p282, %p281;
	mov.pred 	%p283, %p281;
	@%p105 bra 	$L__BB1_50;
	ld.local.f32 	%f82, [%rd6];
	setp.lt.f32 	%p108, %f7, %f82;
	add.u64 	%rd147, %SP, 20;
	mov.b64 	%rd146, 5;
	mov.pred 	%p280, 0;
	mov.pred 	%p279, %p278;
	mov.pred 	%p281, %p280;
	mov.pred 	%p282, %p280;
	mov.pred 	%p283, %p280;
	@%p108 bra 	$L__BB1_50;
	ld.local.f32 	%f83, [%rd7];
	setp.lt.f32 	%p111, %f7, %f83;
	add.u64 	%rd147, %SP, 24;
	mov.b64 	%rd146, 6;
	mov.pred 	%p279, 0;
	mov.pred 	%p280, %p279;
	mov.pred 	%p281, %p279;
	mov.pred 	%p282, %p279;
	mov.pred 	%p283, %p279;
	@%p111 bra 	$L__BB1_50;
	ld.local.f32 	%f84, [%rd8];
	setp.geu.f32 	%p113, %f7, %f84;
	add.u64 	%rd147, %SP, 28;
	mov.b64 	%rd146, 7;
	mov.pred 	%p278, 0;
	mov.pred 	%p279, %p278;
	mov.pred 	%p280, %p278;
	mov.pred 	%p281, %p278;
	mov.pred 	%p282, %p278;
	mov.pred 	%p283, %p278;
	@%p113 bra 	$L__BB1_59;
$L__BB1_50:
	not.pred 	%p114, %p278;
	@%p114 bra 	$L__BB1_58;
	ld.local.f32 	%f85, [%rd7];
	st.local.f32 	[%rd8], %f85;
	ld.local.u32 	%r154, [%rd9+24];
	st.local.u32 	[%rd9+28], %r154;
	not.pred 	%p115, %p279;
	@%p115 bra 	$L__BB1_58;
	ld.local.f32 	%f86, [%rd6];
	st.local.f32 	[%rd7], %f86;
	ld.local.u32 	%r155, [%rd9+20];
	st.local.u32 	[%rd9+24], %r155;
	not.pred 	%p116, %p280;
	@%p116 bra 	$L__BB1_58;
	ld.local.f32 	%f87, [%rd5];
	st.local.f32 	[%rd6], %f87;
	ld.local.u32 	%r156, [%rd9+16];
	st.local.u32 	[%rd9+20], %r156;
	not.pred 	%p117, %p281;
	@%p117 bra 	$L__BB1_58;
	ld.local.f32 	%f88, [%rd4];
	st.local.f32 	[%rd5], %f88;
	ld.local.u32 	%r157, [%rd9+12];
	st.local.u32 	[%rd9+16], %r157;
	not.pred 	%p118, %p282;
	@%p118 bra 	$L__BB1_58;
	ld.local.f32 	%f89, [%rd3];
	st.local.f32 	[%rd4], %f89;
	ld.local.u32 	%r158, [%rd9+8];
	st.local.u32 	[%rd9+12], %r158;
	not.pred 	%p119, %p283;
	@%p119 bra 	$L__BB1_58;
	setp.geu.f32 	%p120, %f7, %f128;
	ld.local.f32 	%f90, [%rd2];
	st.local.f32 	[%rd3], %f90;
	ld.local.u32 	%r159, [%rd9+4];
	st.local.u32 	[%rd9+8], %r159;
	@%p120 bra 	$L__BB1_58;
	st.local.f32 	[%rd2], %f128;
	ld.local.u32 	%r160, [%rd9];
	st.local.u32 	[%rd9+4], %r160;
$L__BB1_58:
	cvta.to.local.u64 	%rd94, %rd147;
	st.local.f32 	[%rd94], %f7;
	shl.b64 	%rd95, %rd146, 2;
	add.s64 	%rd96, %rd9, %rd95;
	add.s32 	%r161, %r255, -128;
	st.local.u32 	[%rd96], %r161;
	ld.local.f32 	%f128, [%rd1];
$L__BB1_59:
	ld.global.nc.f32 	%f10, [%rd12+1024];
	setp.lt.f32 	%p122, %f10, %f128;
	mov.b64 	%rd148, 0;
	mov.pred 	%p284, -1;
	mov.pred 	%p285, %p284;
	mov.pred 	%p286, %p284;
	mov.pred 	%p287, %p284;
	mov.pred 	%p288, %p284;
	mov.pred 	%p289, %p284;
	mov.u64 	%rd149, %rd58;
	@%p122 bra 	$L__BB1_67;
	ld.local.f32 	%f91, [%rd2];
	setp.lt.f32 	%p124, %f10, %f91;
	add.u64 	%rd149, %SP, 4;
	mov.b64 	%rd148, 1;
	@%p124 bra 	$L__BB1_67;
	ld.local.f32 	%f92, [%rd3];
	setp.lt.f32 	%p127, %f10, %f92;
	add.u64 	%rd149, %SP, 8;
	mov.b64 	%rd148, 2;
	mov.pred 	%p289, 0;
	mov.pred 	%p285, %p284;
	mov.pred 	%p286, %p284;
	mov.pred 	%p287, %p284;
	mov.pred 	%p288, %p284;
	@%p127 bra 	$L__BB1_67;
	ld.local.f32 	%f93, [%rd4];
	setp.lt.f32 	%p130, %f10, %f93;
	add.u64 	%rd149, %SP, 12;
	mov.b64 	%rd148, 3;
	mov.pred 	%p288, 0;
	mov.pred 	%p285, %p284;
	mov.pred 	%p286, %p284;
	mov.pred 	%p287, %p284;
	mov.pred 	%p289, %p288;
	@%p130 bra 	$L__BB1_67;
	ld.local.f32 	%f94, [%rd5];
	setp.lt.f32 	%p133, %f10, %f94;
	add.u64 	%rd149, %SP, 16;
	mov.b64 	%rd148, 4;
	mov.pred 	%p287, 0;
	mov.pred 	%p285, %p284;
	mov.pred 	%p286, %p284;
	mov.pred 	%p288, %p287;
	mov.pred 	%p289, %p287;
	@%p133 bra 	$L__BB1_67;
	ld.local.f32 	%f95, [%rd6];
	setp.lt.f32 	%p136, %f10, %f95;
	add.u64 	%rd149, %SP, 20;
	mov.b64 	%rd148, 5;
	mov.pred 	%p286, 0;
	mov.pred 	%p285, %p284;
	mov.pred 	%p287, %p286;
	mov.pred 	%p288, %p286;
	mov.pred 	%p289, %p286;
	@%p136 bra 	$L__BB1_67;
	ld.local.f32 	%f96, [%rd7];
	setp.lt.f32 	%p139, %f10, %f96;
	add.u64 	%rd149, %SP, 24;
	mov.b64 	%rd148, 6;
	mov.pred 	%p285, 0;
	mov.pred 	%p286, %p285;
	mov.pred 	%p287, %p285;
	mov.pred 	%p288, %p285;
	mov.pred 	%p289, %p285;
	@%p139 bra 	$L__BB1_67;
	ld.local.f32 	%f97, [%rd8];
	setp.geu.f32 	%p141, %f10, %f97;
	add.u64 	%rd149, %SP, 28;
	mov.b64 	%rd148, 7;
	mov.pred 	%p284, 0;
	mov.pred 	%p285, %p284;
	mov.pred 	%p286, %p284;
	mov.pred 	%p287, %p284;
	mov.pred 	%p288, %p284;
	mov.pred 	%p289, %p284;
	@%p141 bra 	$L__BB1_76;
$L__BB1_67:
	not.pred 	%p142, %p284;
	@%p142 bra 	$L__BB1_75;
	ld.local.f32 	%f98, [%rd7];
	st.local.f32 	[%rd8], %f98;
	ld.local.u32 	%r162, [%rd9+24];
	st.local.u32 	[%rd9+28], %r162;
	not.pred 	%p143, %p285;
	@%p143 bra 	$L__BB1_75;
	ld.local.f32 	%f99, [%rd6];
	st.local.f32 	[%rd7], %f99;
	ld.local.u32 	%r163, [%rd9+20];
	st.local.u32 	[%rd9+24], %r163;
	not.pred 	%p144, %p286;
	@%p144 bra 	$L__BB1_75;
	ld.local.f32 	%f100, [%rd5];
	st.local.f32 	[%rd6], %f100;
	ld.local.u32 	%r164, [%rd9+16];
	st.local.u32 	[%rd9+20], %r164;
	not.pred 	%p145, %p287;
	@%p145 bra 	$L__BB1_75;
	ld.local.f32 	%f101, [%rd4];
	st.local.f32 	[%rd5], %f101;
	ld.local.u32 	%r165, [%rd9+12];
	st.local.u32 	[%rd9+16], %r165;
	not.pred 	%p146, %p288;
	@%p146 bra 	$L__BB1_75;
	ld.local.f32 	%f102, [%rd3];
	st.local.f32 	[%rd4], %f102;
	ld.local.u32 	%r166, [%rd9+8];
	st.local.u32 	[%rd9+12], %r166;
	not.pred 	%p147, %p289;
	@%p147 bra 	$L__BB1_75;
	setp.geu.f32 	%p148, %f10, %f128;
	ld.local.f32 	%f103, [%rd2];
	st.local.f32 	[%rd3], %f103;
	ld.local.u32 	%r167, [%rd9+4];
	st.local.u32 	[%rd9+8], %r167;
	@%p148 bra 	$L__BB1_75;
	st.local.f32 	[%rd2], %f128;
	ld.local.u32 	%r168, [%rd9];
	st.local.u32 	[%rd9+4], %r168;
$L__BB1_75:
	cvta.to.local.u64 	%rd113, %rd149;
	st.local.f32 	[%rd113], %f10;
	shl.b64 	%rd114, %rd148, 2;
	add.s64 	%rd115, %rd9, %rd114;
	st.local.u32 	[%rd115], %r255;
	ld.local.f32 	%f128, [%rd1];
$L__BB1_76:
	ld.global.nc.f32 	%f13, [%rd12+1536];
	setp.lt.f32 	%p150, %f13, %f128;
	mov.b64 	%rd150, 0;
	mov.pred 	%p290, -1;
	mov.pred 	%p291, %p290;
	mov.pred 	%p292, %p290;
	mov.pred 	%p293, %p290;
	mov.pred 	%p294, %p290;
	mov.pred 	%p295, %p290;
	mov.u64 	%rd151, %rd58;
	@%p150 bra 	$L__BB1_84;
	ld.local.f32 	%f104, [%rd2];
	setp.lt.f32 	%p152, %f13, %f104;
	add.u64 	%rd151, %SP, 4;
	mov.b64 	%rd150, 1;
	@%p152 bra 	$L__BB1_84;
	ld.local.f32 	%f105, [%rd3];
	setp.lt.f32 	%p155, %f13, %f105;
	add.u64 	%rd151, %SP, 8;
	mov.b64 	%rd150, 2;
	mov.pred 	%p295, 0;
	mov.pred 	%p291, %p290;
	mov.pred 	%p292, %p290;
	mov.pred 	%p293, %p290;
	mov.pred 	%p294, %p290;
	@%p155 bra 	$L__BB1_84;
	ld.local.f32 	%f106, [%rd4];
	setp.lt.f32 	%p158, %f13, %f106;
	add.u64 	%rd151, %SP, 12;
	mov.b64 	%rd150, 3;
	mov.pred 	%p294, 0;
	mov.pred 	%p291, %p290;
	mov.pred 	%p292, %p290;
	mov.pred 	%p293, %p290;
	mov.pred 	%p295, %p294;
	@%p158 bra 	$L__BB1_84;
	ld.local.f32 	%f107, [%rd5];
	setp.lt.f32 	%p161, %f13, %f107;
	add.u64 	%rd151, %SP, 16;
	mov.b64 	%rd150, 4;
	mov.pred 	%p293, 0;
	mov.pred 	%p291, %p290;
	mov.pred 	%p292, %p290;
	mov.pred 	%p294, %p293;
	mov.pred 	%p295, %p293;
	@%p161 bra 	$L__BB1_84;
	ld.local.f32 	%f108, [%rd6];
	setp.lt.f32 	%p164, %f13, %f108;
	add.u64 	%rd151, %SP, 20;
	mov.b64 	%rd150, 5;
	mov.pred 	%p292, 0;
	mov.pred 	%p291, %p290;
	mov.pred 	%p293, %p292;
	mov.pred 	%p294, %p292;
	mov.pred 	%p295, %p292;
	@%p164 bra 	$L__BB1_84;
	ld.local.f32 	%f109, [%rd7];
	setp.lt.f32 	%p167, %f13, %f109;
	add.u64 	%rd151, %SP, 24;
	mov.b64 	%rd150, 6;
	mov.pred 	%p291, 0;
	mov.pred 	%p292, %p291;
	mov.pred 	%p293, %p291;
	mov.pred 	%p294, %p291;
	mov.pred 	%p295, %p291;
	@%p167 bra 	$L__BB1_84;
	ld.local.f32 	%f110, [%rd8];
	setp.geu.f32 	%p169, %f13, %f110;
	add.u64 	%rd151, %SP, 28;
	mov.b64 	%rd150, 7;
	mov.pred 	%p290, 0;
	mov.pred 	%p291, %p290;
	mov.pred 	%p292, %p290;
	mov.pred 	%p293, %p290;
	mov.pred 	%p294, %p290;
	mov.pred 	%p295, %p290;
	@%p169 bra 	$L__BB1_93;
$L__BB1_84:
	not.pred 	%p170, %p290;
	@%p170 bra 	$L__BB1_92;
	ld.local.f32 	%f111, [%rd7];
	st.local.f32 	[%rd8], %f111;
	ld.local.u32 	%r169, [%rd9+24];
	st.local.u32 	[%rd9+28], %r169;
	not.pred 	%p171, %p291;
	@%p171 bra 	$L__BB1_92;
	ld.local.f32 	%f112, [%rd6];
	st.local.f32 	[%rd7], %f112;
	ld.local.u32 	%r170, [%rd9+20];
	st.local.u32 	[%rd9+24], %r170;
	not.pred 	%p172, %p292;
	@%p172 bra 	$L__BB1_92;
	ld.local.f32 	%f113, [%rd5];
	st.local.f32 	[%rd6], %f113;
	ld.local.u32 	%r171, [%rd9+16];
	st.local.u32 	[%rd9+20], %r171;
	not.pred 	%p173, %p293;
	@%p173 bra 	$L__BB1_92;
	ld.local.f32 	%f114, [%rd4];
	st.local.f32 	[%rd5], %f114;
	ld.local.u32 	%r172, [%rd9+12];
	st.local.u32 	[%rd9+16], %r172;
	not.pred 	%p174, %p294;
	@%p174 bra 	$L__BB1_92;
	ld.local.f32 	%f115, [%rd3];
	st.local.f32 	[%rd4], %f115;
	ld.local.u32 	%r173, [%rd9+8];
	st.local.u32 	[%rd9+12], %r173;
	not.pred 	%p175, %p295;
	@%p175 bra 	$L__BB1_92;
	setp.geu.f32 	%p176, %f13, %f128;
	ld.local.f32 	%f116, [%rd2];
	st.local.f32 	[%rd3], %f116;
	ld.local.u32 	%r174, [%rd9+4];
	st.local.u32 	[%rd9+8], %r174;
	@%p176 bra 	$L__BB1_92;
	st.local.f32 	[%rd2], %f128;
	ld.local.u32 	%r175, [%rd9];
	st.local.u32 	[%rd9+4], %r175;
$L__BB1_92:
	cvta.to.local.u64 	%rd132, %rd151;
	st.local.f32 	[%rd132], %f13;
	shl.b64 	%rd133, %rd150, 2;
	add.s64 	%rd134, %rd9, %rd133;
	add.s32 	%r176, %r255, 128;
	st.local.u32 	[%rd134], %r176;
$L__BB1_93:
	ld.param.u32 	%r247, [bottomk_warp_heap_rowwise_kernel_param_2];
	add.s32 	%r18, %r255, 512;
	add.s32 	%r177, %r255, 256;
	add.s32 	%r254, %r254, 512;
	setp.lt.s32 	%p177, %r177, %r247;
	mov.u32 	%r255, %r18;
	@%p177 bra 	$L__BB1_25;
$L__BB1_94:
	ld.param.u32 	%r248, [bottomk_warp_heap_rowwise_kernel_param_3];
	ld.local.f32 	%f117, [%rd1];
	shl.b32 	%r178, %r2, 5;
	mov.u32 	%r179, smem;
	add.s32 	%r20, %r179, %r178;
	ld.local.v4.u32 	{%r180, %r181, %r182, %r183}, [%rd9];
	ld.local.f32 	%f118, [%rd2];
	ld.local.f32 	%f119, [%rd3];
	ld.local.f32 	%f120, [%rd4];
	st.shared.v4.f32 	[%r20], {%f117, %f118, %f119, %f120};
	st.shared.v4.u32 	[%r20+4096], {%r180, %r181, %r182, %r183};
	ld.local.f32 	%f121, [%rd5];
	ld.local.v4.u32 	{%r184, %r185, %r186, %r187}, [%rd9+16];
	ld.local.f32 	%f122, [%rd6];
	ld.local.f32 	%f123, [%rd7];
	ld.local.f32 	%f124, [%rd8];
	st.shared.v4.f32 	[%r20+16], {%f121, %f122, %f123, %f124};
	st.shared.v4.u32 	[%r20+4112], {%r184, %r185, %r186, %r187};
	setp.lt.s32 	%p178, %r248, 1;
	@%p178 bra 	$L__BB1_144;
	ld.param.u64 	%rd141, [bottomk_warp_heap_rowwise_kernel_param_5];
	ld.param.u64 	%rd140, [bottomk_warp_heap_rowwise_kernel_param_4];
	ld.param.u32 	%r249, [bottomk_warp_heap_rowwise_kernel_param_3];
	and.b32  	%r21, %r2, 31;
	shr.u32 	%r188, %r2, 3;
	and.b32  	%r189, %r188, 124;
	mov.u32 	%r190, _ZZ32bottomk_warp_heap_rowwise_kernelE9warp_vals;
	add.s32 	%r22, %r190, %r189;
	mov.u32 	%r191, _ZZ32bottomk_warp_heap_rowwise_kernelE9warp_cols;
	add.s32 	%r23, %r191, %r189;
	mov.u32 	%r192, _ZZ32bottomk_warp_heap_rowwise_kernelE10warp_slots;
	add.s32 	%r24, %r192, %r189;
	mov.u32 	%r193, _ZZ32bottomk_warp_heap_rowwise_kernelE9warp_tids;
	add.s32 	%r25, %r193, %r189;
	shl.b32 	%r194, %r2, 2;
	and.b32  	%r195, %r194, 124;
	add.s32 	%r26, %r190, %r195;
	add.s32 	%r27, %r191, %r195;
	add.s32 	%r28, %r192, %r195;
	add.s32 	%r29, %r193, %r195;
	mov.u32 	%r196, %ctaid.y;
	mul.lo.s32 	%r257, %r249, %r196;
	neg.s32 	%r256, %r249;
	cvta.to.global.u64 	%rd21, %rd140;
	cvta.to.global.u64 	%rd22, %rd141;
$L__BB1_96:
	ld.shared.f32 	%f14, [%r20];
	setp.equ.f32 	%p179, %f14, 0f7F800000;
	mov.b32 	%r260, -1;
	mov.f32 	%f132, 0f7F800000;
	mov.u32 	%r261, %r260;
	@%p179 bra 	$L__BB1_98;
	ld.shared.u32 	%r261, [%r20+4096];
	mov.b32 	%r260, 0;
	mov.f32 	%f132, %f14;
$L__BB1_98:
	ld.shared.f32 	%f16, [%r20+4];
	setp.geu.f32 	%p180, %f16, %f132;
	@%p180 bra 	$L__BB1_100;
	ld.shared.u32 	%r261, [%r20+4100];
	mov.b32 	%r260, 1;
	mov.f32 	%f132, %f16;
$L__BB1_100:
	ld.shared.f32 	%f18, [%r20+8];
	setp.geu.f32 	%p181, %f18, %f132;
	@%p181 bra 	$L__BB1_102;
	ld.shared.u32 	%r261, [%r20+4104];
	mov.b32 	%r260, 2;
	mov.f32 	%f132, %f18;
$L__BB1_102:
	ld.shared.f32 	%f20, [%r20+12];
	setp.geu.f32 	%p182, %f20, %f132;
	@%p182 bra 	$L__BB1_104;
	ld.shared.u32 	%r261, [%r20+4108];
	mov.b32 	%r260, 3;
	mov.f32 	%f132, %f20;
$L__BB1_104:
	ld.shared.f32 	%f22, [%r20+16];
	setp.geu.f32 	%p183, %f22, %f132;
	@%p183 bra 	$L__BB1_106;
	ld.shared.u32 	%r261, [%r20+4112];
	mov.b32 	%r260, 4;
	mov.f32 	%f132, %f22;
$L__BB1_106:
	ld.shared.f32 	%f24, [%r20+20];
	setp.geu.f32 	%p184, %f24, %f132;
	@%p184 bra 	$L__BB1_108;
	ld.shared.u32 	%r261, [%r20+4116];
	mov.b32 	%r260, 5;
	mov.f32 	%f132, %f24;
$L__BB1_108:
	ld.shared.f32 	%f26, [%r20+24];
	setp.geu.f32 	%p185, %f26, %f132;
	@%p185 bra 	$L__BB1_110;
	ld.shared.u32 	%r261, [%r20+4120];
	mov.b32 	%r260, 6;
	mov.f32 	%f132, %f26;
$L__BB1_110:
	ld.shared.f32 	%f28, [%r20+28];
	setp.geu.f32 	%p186, %f28, %f132;
	@%p186 bra 	$L__BB1_112;
	ld.shared.u32 	%r261, [%r20+4124];
	mov.b32 	%r260, 7;
	mov.f32 	%f132, %f28;
$L__BB1_112:
	setp.gt.u32 	%p187, %r21, 15;
	mov.b32 	%r206, %f132;
	shfl.sync.down.b32	%r207|%p188, %r206, 16, 31, -1;
	mov.b32 	%f30, %r207;
	shfl.sync.down.b32	%r58|%p189, %r261, 16, 31, -1;
	shfl.sync.down.b32	%r59|%p190, %r260, 16, 31, -1;
	shfl.sync.down.b32	%r60|%p191, %r2, 16, 31, -1;
	setp.leu.f32 	%p192, %f132, %f30;
	or.pred  	%p193, %p187, %p192;
	mov.u32 	%r277, %r2;
	@%p193 bra 	$L__BB1_114;
	mov.u32 	%r277, %r60;
	mov.u32 	%r260, %r59;
	mov.u32 	%r261, %r58;
	mov.f32 	%f132, %f30;
$L__BB1_114:
	setp.gt.u32 	%p194, %r21, 23;
	mov.b32 	%r209, %f132;
	shfl.sync.down.b32	%r210|%p195, %r209, 8, 31, -1;
	mov.b32 	%f32, %r210;
	shfl.sync.down.b32	%r64|%p196, %r261, 8, 31, -1;
	shfl.sync.down.b32	%r65|%p197, %r260, 8, 31, -1;
	shfl.sync.down.b32	%r66|%p198, %r277, 8, 31, -1;
	setp.leu.f32 	%p199, %f132, %f32;
	or.pred  	%p200, %p194, %p199;
	@%p200 bra 	$L__BB1_116;
	mov.u32 	%r277, %r66;
	mov.u32 	%r260, %r65;
	mov.u32 	%r261, %r64;
	mov.f32 	%f132, %f32;
$L__BB1_116:
	setp.gt.u32 	%p201, %r21, 27;
	mov.b32 	%r212, %f132;
	shfl.sync.down.b32	%r213|%p202, %r212, 4, 31, -1;
	mov.b32 	%f34, %r213;
	shfl.sync.down.b32	%r70|%p203, %r261, 4, 31, -1;
	shfl.sync.down.b32	%r71|%p204, %r260, 4, 31, -1;
	shfl.sync.down.b32	%r72|%p205, %r277, 4, 31, -1;
	setp.leu.f32 	%p206, %f132, %f34;
	or.pred  	%p207, %p201, %p206;
	@%p207 bra 	$L__BB1_118;
	mov.u32 	%r277, %r72;
	mov.u32 	%r260, %r71;
	mov.u32 	%r261, %r70;
	mov.f32 	%f132, %f34;
$L__BB1_118:
	setp.gt.u32 	%p208, %r21, 29;
	mov.b32 	%r215, %f132;
	shfl.sync.down.b32	%r216|%p209, %r215, 2, 31, -1;
	mov.b32 	%f36, %r216;
	shfl.sync.down.b32	%r76|%p210, %r261, 2, 31, -1;
	shfl.sync.down.b32	%r77|%p211, %r260, 2, 31, -1;
	shfl.sync.down.b32	%r78|%p212, %r277, 2, 31, -1;
	setp.leu.f32 	%p213, %f132, %f36;
	or.pred  	%p214, %p208, %p213;
	@%p214 bra 	$L__BB1_120;
	mov.u32 	%r277, %r78;
	mov.u32 	%r260, %r77;
	mov.u32 	%r261, %r76;
	mov.f32 	%f132, %f36;
$L__BB1_120:
	setp.eq.s32 	%p215, %r21, 31;
	mov.b32 	%r218, %f132;
	shfl.sync.down.b32	%r219|%p216, %r218, 1, 31, -1;
	mov.b32 	%f38, %r219;
	shfl.sync.down.b32	%r82|%p217, %r261, 1, 31, -1;
	shfl.sync.down.b32	%r83|%p218, %r260, 1, 31, -1;
	shfl.sync.down.b32	%r84|%p219, %r277, 1, 31, -1;
	setp.leu.f32 	%p220, %f132, %f38;
	or.pred  	%p221, %p215, %p220;
	@%p221 bra 	$L__BB1_122;
	mov.u32 	%r277, %r84;
	mov.u32 	%r260, %r83;
	mov.u32 	%r261, %r82;
	mov.f32 	%f132, %f38;
$L__BB1_122:
	setp.ne.s32 	%p222, %r21, 0;
	@%p222 bra 	$L__BB1_124;
	st.shared.f32 	[%r22], %f132;
	st.shared.u32 	[%r23], %r261;
	st.shared.u32 	[%r24], %r260;
	st.shared.u32 	[%r25], %r277;
$L__BB1_124:
	setp.gt.u32 	%p223, %r2, 31;
	bar.sync 	0;
	@%p223 bra 	$L__BB1_139;
	setp.gt.u32 	%p224, %r21, 3;
	mov.f32 	%f145, 0f7F800000;
	mov.b32 	%r292, -1;
	mov.u32 	%r293, %r292;
	mov.u32 	%r294, %r292;
	@%p224 bra 	$L__BB1_127;
	ld.shared.f32 	%f145, [%r26];
	ld.shared.u32 	%r294, [%r27];
	ld.shared.u32 	%r293, [%r28];
	ld.shared.u32 	%r292, [%r29];
$L__BB1_127:
	setp.gt.u32 	%p225, %r21, 15;
	mov.b32 	%r222, %f145;
	shfl.sync.down.b32	%r223|%p226, %r222, 16, 31, -1;
	mov.b32 	%f42, %r223;
	shfl.sync.down.b32	%r94|%p227, %r294, 16, 31, -1;
	shfl.sync.down.b32	%r95|%p228, %r293, 16, 31, -1;
	shfl.sync.down.b32	%r96|%p229, %r292, 16, 31, -1;
	setp.leu.f32 	%p230, %f145, %f42;
	or.pred  	%p231, %p225, %p230;
	@%p231 bra 	$L__BB1_129;
	mov.u32 	%r292, %r96;
	mov.u32 	%r293, %r95;
	mov.u32 	%r294, %r94;
	mov.f32 	%f145, %f42;
$L__BB1_129:
	setp.gt.u32 	%p232, %r21, 23;
	mov.b32 	%r225, %f145;
	shfl.sync.down.b32	%r226|%p233, %r225, 8, 31, -1;
	mov.b32 	%f44, %r226;
	shfl.sync.down.b32	%r100|%p234, %r294, 8, 31, -1;
	shfl.sync.down.b32	%r101|%p235, %r293, 8, 31, -1;
	shfl.sync.down.b32	%r102|%p236, %r292, 8, 31, -1;
	setp.leu.f32 	%p237, %f145, %f44;
	or.pred  	%p238, %p232, %p237;
	@%p238 bra 	$L__BB1_131;
	mov.u32 	%r292, %r102;
	mov.u32 	%r293, %r101;
	mov.u32 	%r294, %r100;
	mov.f32 	%f145, %f44;
$L__BB1_131:
	setp.gt.u32 	%p239, %r21, 27;
	mov.b32 	%r228, %f145;
	shfl.sync.down.b32	%r229|%p240, %r228, 4, 31, -1;
	mov.b32 	%f46, %r229;
	shfl.sync.down.b32	%r106|%p241, %r294, 4, 31, -1;
	shfl.sync.down.b32	%r107|%p242, %r293, 4, 31, -1;
	shfl.sync.down.b32	%r108|%p243, %r292, 4, 31, -1;
	setp.leu.f32 	%p244, %f145, %f46;
	or.pred  	%p245, %p239, %p244;
	@%p245 bra 	$L__BB1_133;
	mov.u32 	%r292, %r108;
	mov.u32 	%r293, %r107;
	mov.u32 	%r294, %r106;
	mov.f32 	%f145, %f46;
$L__BB1_133:
	setp.gt.u32 	%p246, %r21, 29;
	mov.b32 	%r231, %f145;
	shfl.sync.down.b32	%r232|%p247, %r231, 2, 31, -1;
	mov.b32 	%f48, %r232;
	shfl.sync.down.b32	%r112|%p248, %r294, 2, 31, -1;
	shfl.sync.down.b32	%r113|%p249, %r293, 2, 31, -1;
	shfl.sync.down.b32	%r114|%p250, %r292, 2, 31, -1;
	setp.leu.f32 	%p251, %f145, %f48;
	or.pred  	%p252, %p246, %p251;
	@%p252 bra 	$L__BB1_135;
	mov.u32 	%r292, %r114;
	mov.u32 	%r293, %r113;
	mov.u32 	%r294, %r112;
	mov.f32 	%f145, %f48;
$L__BB1_135:
	setp.eq.s32 	%p253, %r21, 31;
	mov.b32 	%r234, %f145;
	shfl.sync.down.b32	%r235|%p254, %r234, 1, 31, -1;
	mov.b32 	%f50, %r235;
	shfl.sync.down.b32	%r118|%p255, %r294, 1, 31, -1;
	shfl.sync.down.b32	%r119|%p256, %r293, 1, 31, -1;
	shfl.sync.down.b32	%r120|%p257, %r292, 1, 31, -1;
	setp.leu.f32 	%p258, %f145, %f50;
	or.pred  	%p259, %p253, %p258;
	@%p259 bra 	$L__BB1_137;
	mov.u32 	%r292, %r120;
	mov.u32 	%r293, %r119;
	mov.u32 	%r294, %r118;
	mov.f32 	%f145, %f50;
$L__BB1_137:
	setp.ne.s32 	%p260, %r21, 0;
	@%p260 bra 	$L__BB1_139;
	st.shared.f32 	[_ZZ32bottomk_warp_heap_rowwise_kernelE11block_value], %f145;
	st.shared.u32 	[_ZZ32bottomk_warp_heap_rowwise_kernelE9block_col], %r294;
	st.shared.u32 	[_ZZ32bottomk_warp_heap_rowwise_kernelE10block_slot], %r293;
	st.shared.u32 	[_ZZ32bottomk_warp_heap_rowwise_kernelE9block_tid], %r292;
$L__BB1_139:
	bar.sync 	0;
	ld.shared.u32 	%r237, [_ZZ32bottomk_warp_heap_rowwise_kernelE9block_tid];
	setp.ne.s32 	%p261, %r2, %r237;
	ld.shared.u32 	%r238, [_ZZ32bottomk_warp_heap_rowwise_kernelE10block_slot];
	setp.lt.s32 	%p262, %r238, 0;
	or.pred  	%p263, %p261, %p262;
	@%p263 bra 	$L__BB1_141;
	shl.b32 	%r239, %r238, 2;
	add.s32 	%r240, %r20, %r239;
	mov.b32 	%r241, 2139095040;
	st.shared.u32 	[%r240], %r241;
	mov.b32 	%r242, -1;
	st.shared.u32 	[%r240+4096], %r242;
$L__BB1_141:
	setp.ne.s32 	%p264, %r2, 0;
	@%p264 bra 	$L__BB1_143;
	ld.shared.f32 	%f127, [_ZZ32bottomk_warp_heap_rowwise_kernelE11block_value];
	mul.wide.u32 	%rd135, %r257, 4;
	add.s64 	%rd136, %rd21, %rd135;
	st.global.f32 	[%rd136], %f127;
	ld.shared.u32 	%r243, [_ZZ32bottomk_warp_heap_rowwise_kernelE9block_col];
	add.s64 	%rd137, %rd22, %rd135;
	st.global.u32 	[%rd137], %r243;
$L__BB1_143:
	bar.sync 	0;
	add.s32 	%r257, %r257, 1;
	add.s32 	%r256, %r256, 1;
	setp.ne.s32 	%p265, %r256, 0;
	@%p265 bra 	$L__BB1_96;
$L__BB1_144:
	ret;

}
	// .globl	topk_warp_bitonic_rowwise_kernel
.visible .entry topk_warp_bitonic_rowwise_kernel(
	.param .u64 .ptr .align 1 topk_warp_bitonic_rowwise_kernel_param_0,
	.param .u32 topk_warp_bitonic_rowwise_kernel_param_1,
	.param .u32 topk_warp_bitonic_rowwise_kernel_param_2,
	.param .u32 topk_warp_bitonic_rowwise_kernel_param_3,
	.param .u64 .ptr .align 1 topk_warp_bitonic_rowwise_kernel_param_4,
	.param .u64 .ptr .align 1 topk_warp_bitonic_rowwise_kernel_param_5
)
{
	.reg .pred 	%p<56>;
	.reg .b32 	%r<149>;
	.reg .b32 	%f<93>;
	.reg .b64 	%rd<18>;

	ld.param.u64 	%rd4, [topk_warp_bitonic_rowwise_kernel_param_0];
	ld.param.u32 	%r47, [topk_warp_bitonic_rowwise_kernel_param_1];
	ld.param.u32 	%r45, [topk_warp_bitonic_rowwise_kernel_param_2];
	ld.param.u32 	%r46, [topk_warp_bitonic_rowwise_kernel_param_3];
	ld.param.u64 	%rd2, [topk_warp_bitonic_rowwise_kernel_param_4];
	ld.param.u64 	%rd3, [topk_warp_bitonic_rowwise_kernel_param_5];
	cvta.to.global.u64 	%rd1, %rd4;
	mov.u32 	%r1, %ctaid.y;
	setp.ge.s32 	%p1, %r1, %r47;
	@%p1 bra 	$L__BB2_17;
	mov.u32 	%r49, %tid.x;
	and.b32  	%r2, %r49, 31;
	setp.ge.s32 	%p2, %r2, %r45;
	mov.b32 	%r148, -1;
	mov.f32 	%f92, 0fFF800000;
	@%p2 bra 	$L__BB2_15;
	mul.lo.s32 	%r3, %r45, %r1;
	not.b32 	%r52, %r2;
	add.s32 	%r53, %r45, %r52;
	shr.u32 	%r54, %r53, 5;
	add.s32 	%r4, %r54, 1;
	and.b32  	%r5, %r4, 15;
	setp.lt.u32 	%p3, %r53, 480;
	mov.f32 	%f92, 0fFF800000;
	mov.b32 	%r148, -1;
	mov.u32 	%r135, %r2;
	@%p3 bra 	$L__BB2_6;
	or.b32  	%r146, %r2, 256;
	add.s32 	%r145, %r3, %r2;
	and.b32  	%r56, %r4, 268435440;
	neg.s32 	%r144, %r56;
	mov.f32 	%f92, 0fFF800000;
	mov.b32 	%r148, -1;
$L__BB2_4:
	.pragma "nounroll";
	add.s32 	%r57, %r146, -256;
	mul.wide.s32 	%rd5, %r145, 4;
	add.s64 	%rd6, %rd1, %rd5;
	ld.global.nc.f32 	%f19, [%rd6];
	setp.gt.f32 	%p4, %f19, %f92;
	selp.f32 	%f20, %f19, %f92, %p4;
	selp.b32 	%r58, %r57, %r148, %p4;
	add.s32 	%r59, %r146, -224;
	ld.global.nc.f32 	%f21, [%rd6+128];
	setp.gt.f32 	%p5, %f21, %f20;
	selp.f32 	%f22, %f21, %f20, %p5;
	selp.b32 	%r60, %r59, %r58, %p5;
	add.s32 	%r61, %r146, -192;
	ld.global.nc.f32 	%f23, [%rd6+256];
	setp.gt.f32 	%p6, %f23, %f22;
	selp.f32 	%f24, %f23, %f22, %p6;
	selp.b32 	%r62, %r61, %r60, %p6;
	add.s32 	%r63, %r146, -160;
	ld.global.nc.f32 	%f25, [%rd6+384];
	setp.gt.f32 	%p7, %f25, %f24;
	selp.f32 	%f26, %f25, %f24, %p7;
	selp.b32 	%r64, %r63, %r62, %p7;
	add.s32 	%r65, %r146, -128;
	ld.global.nc.f32 	%f27, [%rd6+512];
	setp.gt.f32 	%p8, %f27, %f26;
	selp.f32 	%f28, %f27, %f26, %p8;
	selp.b32 	%r66, %r65, %r64, %p8;
	add.s32 	%r67, %r146, -96;
	ld.global.nc.f32 	%f29, [%rd6+640];
	setp.gt.f32 	%p9, %f29, %f28;
	selp.f32 	%f30, %f29, %f28, %p9;
	selp.b32 	%r68, %r67, %r66, %p9;
	add.s32 	%r69, %r146, -64;
	ld.global.nc.f32 	%f31, [%rd6+768];
	setp.gt.f32 	%p10, %f31, %f30;
	selp.f32 	%f32, %f31, %f30, %p10;
	selp.b32 	%r70, %r69, %r68, %p10;
	add.s32 	%r71, %r146, -32;
	ld.global.nc.f32 	%f33, [%rd6+896];
	setp.gt.f32 	%p11, %f33, %f32;
	selp.f32 	%f34, %f33, %f32, %p11;
	selp.b32 	%r72, %r71, %r70, %p11;
	add.s32 	%r73, %r146, 224;
	ld.global.nc.f32 	%f35, [%rd6+1024];
	setp.gt.f32 	%p12, %f35, %f34;
	selp.f32 	%f36, %f35, %f34, %p12;
	selp.b32 	%r74, %r146, %r72, %p12;
	add.s32 	%r75, %r146, 32;
	ld.global.nc.f32 	%f37, [%rd6+1152];
	setp.gt.f32 	%p13, %f37, %f36;
	selp.f32 	%f38, %f37, %f36, %p13;
	selp.b32 	%r76, %r75, %r74, %p13;
	add.s32 	%r77, %r146, 64;
	ld.global.nc.f32 	%f39, [%rd6+1280];
	setp.gt.f32 	%p14, %f39, %f38;
	selp.f32 	%f40, %f39, %f38, %p14;
	selp.b32 	%r78, %r77, %r76, %p14;
	add.s32 	%r79, %r146, 96;
	ld.global.nc.f32 	%f41, [%rd6+1408];
	setp.gt.f32 	%p15, %f41, %f40;
	selp.f32 	%f42, %f41, %f40, %p15;
	selp.b32 	%r80, %r79, %r78, %p15;
	add.s32 	%r81, %r146, 128;
	ld.global.nc.f32 	%f43, [%rd6+1536];
	setp.gt.f32 	%p16, %f43, %f42;
	selp.f32 	%f44, %f43, %f42, %p16;
	selp.b32 	%r82, %r81, %r80, %p16;
	add.s32 	%r83, %r146, 160;
	ld.global.nc.f32 	%f45, [%rd6+1664];
	setp.gt.f32 	%p17, %f45, %f44;
	selp.f32 	%f46, %f45, %f44, %p17;
	selp.b32 	%r84, %r83, %r82, %p17;
	add.s32 	%r85, %r146, 192;
	ld.global.nc.f32 	%f47, [%rd6+1792];
	setp.gt.f32 	%p18, %f47, %f46;
	selp.f32 	%f48, %f47, %f46, %p18;
	selp.b32 	%r86, %r85, %r84, %p18;
	ld.global.nc.f32 	%f49, [%rd6+1920];
	setp.gt.f32 	%p19, %f49, %f48;
	selp.f32 	%f92, %f49, %f48, %p19;
	selp.b32 	%r148, %r73, %r86, %p19;
	add.s32 	%r146, %r146, 512;
	add.s32 	%r145, %r145, 512;
	add.s32 	%r144, %r144, 16;
	setp.eq.s32 	%p20, %r144, 0;
	@%p20 bra 	$L__BB2_5;
	bra.uni 	$L__BB2_4;
$L__BB2_5:
	add.s32 	%r135, %r146, -256;
$L__BB2_6:
	setp.eq.s32 	%p21, %r5, 0;
	@%p21 bra 	$L__BB2_15;
	and.b32  	%r13, %r4, 7;
	setp.lt.u32 	%p22, %r5, 8;
	@%p22 bra 	$L__BB2_9;
	add.s32 	%r88, %r135, %r3;
	mul.wide.s32 	%rd7, %r88, 4;
	add.s64 	%rd8, %rd1, %rd7;
	ld.global.nc.f32 	%f51, [%rd8];
	setp.gt.f32 	%p23, %f51, %f92;
	selp.f32 	%f52, %f51, %f92, %p23;
	selp.b32 	%r89, %r135, %r148, %p23;
	add.s32 	%r90, %r135, 32;
	ld.global.nc.f32 	%f53, [%rd8+128];
	setp.gt.f32 	%p24, %f53, %f52;
	selp.f32 	%f54, %f53, %f52, %p24;
	selp.b32 	%r91, %r90, %r89, %p24;
	add.s32 	%r92, %r135, 64;
	ld.global.nc.f32 	%f55, [%rd8+256];
	setp.gt.f32 	%p25, %f55, %f54;
	selp.f32 	%f56, %f55, %f54, %p25;
	selp.b32 	%r93, %r92, %r91, %p25;
	add.s32 	%r94, %r135, 96;
	ld.global.nc.f32 	%f57, [%rd8+384];
	setp.gt.f32 	%p26, %f57, %f56;
	selp.f32 	%f58, %f57, %f56, %p26;
	selp.b32 	%r95, %r94, %r93, %p26;
	add.s32 	%r96, %r135, 128;
	ld.global.nc.f32 	%f59, [%rd8+512];
	setp.gt.f32 	%p27, %f59, %f58;
	selp.f32 	%f60, %f59, %f58, %p27;
	selp.b32 	%r97, %r96, %r95, %p27;
	add.s32 	%r98, %r135, 160;
	ld.global.nc.f32 	%f61, [%rd8+640];
	setp.gt.f32 	%p28, %f61, %f60;
	selp.f32 	%f62, %f61, %f60, %p28;
	selp.b32 	%r99, %r98, %r97, %p28;
	add.s32 	%r100, %r135, 192;
	ld.global.nc.f32 	%f63, [%rd8+768];
	setp.gt.f32 	%p29, %f63, %f62;
	selp.f32 	%f64, %f63, %f62, %p29;
	selp.b32 	%r101, %r100, %r99, %p29;
	add.s32 	%r102, %r135, 224;
	ld.global.nc.f32 	%f65, [%rd8+896];
	setp.gt.f32 	%p30, %f65, %f64;
	selp.f32 	%f92, %f65, %f64, %p30;
	selp.b32 	%r148, %r102, %r101, %p30;
	add.s32 	%r135, %r135, 256;
$L__BB2_9:
	setp.eq.s32 	%p31, %r13, 0;
	@%p31 bra 	$L__BB2_15;
	and.b32  	%r19, %r4, 3;
	setp.lt.u32 	%p32, %r13, 4;
	@%p32 bra 	$L__BB2_12;
	add.s32 	%r104, %r135, %r3;
	mul.wide.s32 	%rd9, %r104, 4;
	add.s64 	%rd10, %rd1, %rd9;
	ld.global.nc.f32 	%f67, [%rd10];
	setp.gt.f32 	%p33, %f67, %f92;
	selp.f32 	%f68, %f67, %f92, %p33;
	selp.b32 	%r105, %r135, %r148, %p33;
	add.s32 	%r106, %r135, 32;
	ld.global.nc.f32 	%f69, [%rd10+128];
	setp.gt.f32 	%p34, %f69, %f68;
	selp.f32 	%f70, %f69, %f68, %p34;
	selp.b32 	%r107, %r106, %r105, %p34;
	add.s32 	%r108, %r135, 64;
	ld.global.nc.f32 	%f71, [%rd10+256];
	setp.gt.f32 	%p35, %f71, %f70;
	selp.f32 	%f72, %f71, %f70, %p35;
	selp.b32 	%r109, %r108, %r107, %p35;
	add.s32 	%r110, %r135, 96;
	ld.global.nc.f32 	%f73, [%rd10+384];
	setp.gt.f32 	%p36, %f73, %f72;
	selp.f32 	%f92, %f73, %f72, %p36;
	selp.b32 	%r148, %r110, %r109, %p36;
	add.s32 	%r135, %r135, 128;
$L__BB2_12:
	setp.eq.s32 	%p37, %r19, 0;
	@%p37 bra 	$L__BB2_15;
	add.s32 	%r141, %r135, %r3;
	neg.s32 	%r140, %r19;
$L__BB2_14:
	.pragma "nounroll";
	mul.wide.s32 	%rd11, %r141, 4;
	add.s64 	%rd12, %rd1, %rd11;
	ld.global.nc.f32 	%f74, [%rd12];
	setp.gt.f32 	%p38, %f74, %f92;
	selp.f32 	%f92, %f74, %f92, %p38;
	selp.b32 	%r148, %r135, %r148, %p38;
	add.s32 	%r135, %r135, 32;
	add.s32 	%r141, %r141, 32;
	add.s32 	%r140, %r140, 1;
	setp.eq.s32 	%p39, %r140, 0;
	@%p39 bra 	$L__BB2_15;
	bra.uni 	$L__BB2_14;
$L__BB2_15:
	mov.b32 	%r111, %f92;
	shfl.sync.down.b32	%r112|%p40, %r111, 16, 31, -1;
	mov.b32 	%f75, %r112;
	shfl.sync.down.b32	%r113|%p41, %r148, 16, 31, -1;
	setp.lt.f32 	%p42, %f92, %f75;
	selp.f32 	%f76, %f75, %f92, %p42;
	selp.b32 	%r114, %r113, %r148, %p42;
	mov.b32 	%r115, %f76;
	shfl.sync.down.b32	%r116|%p43, %r115, 8, 31, -1;
	mov.b32 	%f77, %r116;
	shfl.sync.down.b32	%r117|%p44, %r114, 8, 31, -1;
	setp.lt.f32 	%p45, %f76, %f77;
	selp.f32 	%f78, %f77, %f76, %p45;
	selp.b32 	%r118, %r117, %r114, %p45;
	mov.b32 	%r119, %f78;
	shfl.sync.down.b32	%r120|%p46, %r119, 4, 31, -1;
	mov.b32 	%f79, %r120;
	shfl.sync.down.b32	%r121|%p47, %r118, 4, 31, -1;
	setp.lt.f32 	%p48, %f78, %f79;
	selp.f32 	%f80, %f79, %f78, %p48;
	selp.b32 	%r122, %r121, %r118, %p48;
	mov.b32 	%r123, %f80;
	shfl.sync.down.b32	%r124|%p49, %r123, 2, 31, -1;
	mov.b32 	%f81, %r124;
	shfl.sync.down.b32	%r125|%p50, %r122, 2, 31, -1;
	setp.lt.f32 	%p51, %f80, %f81;
	selp.f32 	%f82, %f81, %f80, %p51;
	selp.b32 	%r126, %r125, %r122, %p51;
	mov.b32 	%r127, %f82;
	shfl.sync.down.b32	%r128|%p52, %r127, 1, 31, -1;
	mov.b32 	%f83, %r128;
	shfl.sync.down.b32	%r129|%p53, %r126, 1, 31, -1;
	setp.lt.f32 	%p54, %f82, %f83;
	selp.f32 	%f14, %f83, %f82, %p54;
	selp.b32 	%r44, %r129, %r126, %p54;
	setp.ne.s32 	%p55, %r2, 0;
	@%p55 bra 	$L__BB2_17;
	mul.lo.s32 	%r130, %r46, %r1;
	cvta.to.global.u64 	%rd13, %rd2;
	mul.wide.s32 	%rd14, %r130, 4;
	add.s64 	%rd15, %rd13, %rd14;
	st.global.f32 	[%rd15], %f14;
	cvta.to.global.u64 	%rd16, %rd3;
	add.s64 	%rd17, %rd16, %rd14;
	st.global.u32 	[%rd17], %r44;
$L__BB2_17:
	ret;

}


// ===== COMPILED SASS (sm_100) =====

	.target	sm_100

	.elftype	@"ET_EXEC"


//--------------------- .note.nv.tkinfo           --------------------------
	.section	.note.nv.tkinfo,"",@"SHT_NOTE"
	.sectionflags	@"SHF_NOTE_NV_TKINFO"
	.tkinfo
        /*0018*/ 	.word	0x00000002
        /*0030*/ 	.string	""
        /*0030*/ 	.string	"ptxas"
        /*0030*/ 	.string	"Cuda compilation tools, release 13.0, V13.0.88"
        /*0030*/ 	.string	"Build cuda_13.0.r13.0/compiler.36424714_0"
        /*0030*/ 	.string	"-arch sm_100 -m 64 "



//--------------------- .note.nv.cuinfo           --------------------------
	.section	.note.nv.cuinfo,"",@"SHT_NOTE"
	.sectionflags	@"SHF_NOTE_NV_CUINFO"
        /*0018*/ 	.short	0x0002
        /*001a*/ 	.short	0x0064
        /*001c*/ 	.short	0x0082
	.zero		2


//--------------------- .nv.info                  --------------------------
	.section	.nv.info,"",@"SHT_CUDA_INFO"
	.align	4


	//----- nvinfo : EIATTR_REGCOUNT
	.align		4
        /*0000*/ 	.byte	0x04, 0x2f
        /*0002*/ 	.short	(.L_1 - .L_0)
	.align		4
.L_0:
        /*0004*/ 	.word	index@(topk_warp_heap_rowwise_kernel)
        /*0008*/ 	.word	0x0000001a


	//----- nvinfo : EIATTR_FRAME_SIZE
	.align		4
.L_1:
        /*000c*/ 	.byte	0x04, 0x11
        /*000e*/ 	.short	(.L_3 - .L_2)
	.align		4
.L_2:
        /*0010*/ 	.word	index@(topk_warp_heap_rowwise_kernel)
        /*0014*/ 	.word	0x00000040


	//----- nvinfo : EIATTR_REGCOUNT
	.align		4
.L_3:
        /*0018*/ 	.byte	0x04, 0x2f
        /*001a*/ 	.short	(.L_5 - .L_4)
	.align		4
.L_4:
        /*001c*/ 	.word	index@(bottomk_warp_heap_rowwise_kernel)
        /*0020*/ 	.word	0x0000001a


	//----- nvinfo : EIATTR_FRAME_SIZE
	.align		4
.L_5:
        /*0024*/ 	.byte	0x04, 0x11
        /*0026*/ 	.short	(.L_7 - .L_6)
	.align		4
.L_6:
        /*0028*/ 	.word	index@(bottomk_warp_heap_rowwise_kernel)
        /*002c*/ 	.word	0x00000040


	//----- nvinfo : EIATTR_REGCOUNT
	.align		4
.L_7:
        /*0030*/ 	.byte	0x04, 0x2f
        /*0032*/ 	.short	(.L_9 - .L_8)
	.align		4
.L_8:
        /*0034*/ 	.word	index@(topk_warp_bitonic_rowwise_kernel)
        /*0038*/ 	.word	0x0000001f


	//----- nvinfo : EIATTR_FRAME_SIZE
	.align		4
.L_9:
        /*003c*/ 	.byte	0x04, 0x11
        /*003e*/ 	.short	(.L_11 - .L_10)
	.align		4
.L_10:
        /*0040*/ 	.word	index@(topk_warp_bitonic_rowwise_kernel)
        /*0044*/ 	.word	0x00000000


	//----- nvinfo : EIATTR_MIN_STACK_SIZE
	.align		4
.L_11:
        /*0048*/ 	.byte	0x04, 0x12
        /*004a*/ 	.short	(.L_13 - .L_12)
	.align		4
.L_12:
        /*004c*/ 	.word	index@(topk_warp_bitonic_rowwise_kernel)
        /*0050*/ 	.word	0x00000000


	//----- nvinfo : EIATTR_MIN_STACK_SIZE
	.align		4
.L_13:
        /*0054*/ 	.byte	0x04, 0x12
        /*0056*/ 	.short	(.L_15 - .L_14)
	.align		4
.L_14:
        /*0058*/ 	.word	index@(bottomk_warp_heap_rowwise_kernel)
        /*005c*/ 	.word	0x00000040


	//----- nvinfo : EIATTR_MIN_STACK_SIZE
	.align		4
.L_15:
        /*0060*/ 	.byte	0x04, 0x12
        /*0062*/ 	.short	(.L_17 - .L_16)
	.align		4
.L_16:
        /*0064*/ 	.word	index@(topk_warp_heap_rowwise_kernel)
        /*0068*/ 	.word	0x00000040
.L_17:


//--------------------- .nv.compat                --------------------------
	.section	.nv.compat,"",@"SHT_CUDA_COMPAT_INFO"
	.align	4
        /*0000*/ 	.byte	0x02, 0x09, 0x00, 0x00, 0x02, 0x02, 0x01, 0x00, 0x02, 0x05, 0x05, 0x00, 0x03, 0x07, 0x01, 0x01
        /*0010*/ 	.byte	0x02, 0x03, 0x00, 0x00, 0x02, 0x06, 0x01, 0x00, 0x04, 0x0b, 0x08, 0x00, 0x01, 0x00, 0x00, 0x00
        /*0020*/ 	.byte	0x00, 0x00, 0x00, 0x00


//--------------------- .nv.info.topk_warp_bitonic_rowwise_kernel --------------------------
	.section	.nv.info.topk_warp_bitonic_rowwise_kernel,"",@"SHT_CUDA_INFO"
	.sectionflags	@""
	.align	4


	//----- nvinfo : EIATTR_CUDA_API_VERSION
	.align		4
        /*0000*/ 	.byte	0x04, 0x37
        /*0002*/ 	.short	(.L_19 - .L_18)
.L_18:
        /*0004*/ 	.word	0x00000082


	//----- nvinfo : EIATTR_KPARAM_INFO
	.align		4
.L_19:
        /*0008*/ 	.byte	0x04, 0x17
        /*000a*/ 	.short	(.L_21 - .L_20)
.L_20:
        /*000c*/ 	.word	0x00000000
        /*0010*/ 	.short	0x0005
        /*0012*/ 	.short	0x0020
        /*0014*/ 	.byte	0x00, 0xf5, 0x21, 0x00


	//----- nvinfo : EIATTR_KPARAM_INFO
	.align		4
.L_21:
        /*0018*/ 	.byte	0x04, 0x17
        /*001a*/ 	.short	(.L_23 - .L_22)
.L_22:
        /*001c*/ 	.word	0x00000000
        /*0020*/ 	.short	0x0004
        /*0022*/ 	.short	0x0018
        /*0024*/ 	.byte	0x00, 0xf5, 0x21, 0x00


	//----- nvinfo : EIATTR_KPARAM_INFO
	.align		4
.L_23:
        /*0028*/ 	.byte	0x04, 0x17
        /*002a*/ 	.short	(.L_25 - .L_24)
.L_24:
        /*002c*/ 	.word	0x00000000
        /*0030*/ 	.short	0x0003
        /*0032*/ 	.short	0x0010
        /*0034*/ 	.byte	0x00, 0xf0, 0x11, 0x00


	//----- nvinfo : EIATTR_KPARAM_INFO
	.align		4
.L_25:
        /*0038*/ 	.byte	0x04, 0x17
        /*003a*/ 	.short	(.L_27 - .L_26)
.L_26:
        /*003c*/ 	.word	0x00000000
        /*0040*/ 	.short	0x0002
        /*0042*/ 	.short	0x000c
        /*0044*/ 	.byte	0x00, 0xf0, 0x11, 0x00


	//----- nvinfo : EIATTR_KPARAM_INFO
	.align		4
.L_27:
        /*0048*/ 	.byte	0x04, 0x17
        /*004a*/ 	.short	(.L_29 - .L_28)
.L_28:
        /*004c*/ 	.word	0x00000000
        /*0050*/ 	.short	0x0001
        /*0052*/ 	.short	0x0008
        /*0054*/ 	.byte	0x00, 0xf0, 0x11, 0x00


	//----- nvinfo : EIATTR_KPARAM_INFO
	.align		4
.L_29:
        /*0058*/ 	.byte	0x04, 0x17
        /*005a*/ 	.short	(.L_31 - .L_30)
.L_30:
        /*005c*/ 	.word	0x00000000
        /*0060*/ 	.short	0x0000
        /*0062*/ 	.short	0x0000
        /*0064*/ 	.byte	0x00, 0xf5, 0x21, 0x00


	//----- nvinfo : EIATTR_SPARSE_MMA_MASK
	.align		4
.L_31:
        /*0068*/ 	.byte	0x03, 0x50
        /*006a*/ 	.short	0x0000


	//----- nvinfo : EIATTR_MAXREG_COUNT
	.align		4
        /*006c*/ 	.byte	0x03, 0x1b
        /*006e*/ 	.short	0x00ff


	//----- nvinfo : EIATTR_MERCURY_ISA_VERSION
	.align		4
        /*0070*/ 	.byte	0x03, 0x5f
        /*0072*/ 	.short	0x0101


	//----- nvinfo : EIATTR_COOP_GROUP_MASK_REGIDS
	.align		4
        /*0074*/ 	.byte	0x04, 0x29
        /*0076*/ 	.short	(.L_33 - .L_32)


	//   ....[0]....
.L_32:
        /*0078*/ 	.word	0xffffffff


	//   ....[1]....
        /*007c*/ 	.word	0xffffffff


	//   ....[2]....
        /*0080*/ 	.word	0xffffffff


	//   ....[3]....
        /*0084*/ 	.word	0xffffffff


	//   ....[4]....
        /*0088*/ 	.word	0xffffffff


	//   ....[5]....
        /*008c*/ 	.word	0xffffffff


	//   ....[6]....
        /*0090*/ 	.word	0xffffffff


	//   ....[7]....
        /*0094*/ 	.word	0xffffffff


	//   ....[8]....
        /*0098*/ 	.word	0xffffffff


	//   ....[9]....
        /*009c*/ 	.word	0xffffffff


	//----- nvinfo : EIATTR_COOP_GROUP_INSTR_OFFSETS
	.align		4
.L_33:
        /*00a0*/ 	.byte	0x04, 0x28
        /*00a2*/ 	.short	(.L_35 - .L_34)


	//   ....[0]....
.L_34:
        /*00a4*/ 	.word	0x00000c20


	//   ....[1]....
        /*00a8*/ 	.word	0x00000c40


	//   ....[2]....
        /*00ac*/ 	.word	0x00000c80


	//   ....[3]....
        /*00b0*/ 	.word	0x00000c90


	//   ....[4]....
        /*00b4*/ 	.word	0x00000cd0


	//   ....[5]....
        /*00b8*/ 	.word	0x00000ce0


	//   ....[6]....
        /*00bc*/ 	.word	0x00000d20


	//   ....[7]....
        /*00c0*/ 	.word	0x00000d30


	//   ....[8]....
        /*00c4*/ 	.word	0x00000d70


	//   ....[9]....
        /*00c8*/ 	.word	0x00000d80


	//----- nvinfo : EIATTR_VRC_CTA_INIT_COUNT
	.align		4
.L_35:
        /*00cc*/ 	.byte	0x02, 0x4a
	.zero		1
	.zero		1


	//----- nvinfo : EIATTR_EXIT_INSTR_OFFSETS
	.align		4
        /*00d0*/ 	.byte	0x04, 0x1c
        /*00d2*/ 	.short	(.L_37 - .L_36)


	//   ....[0]....
.L_36:
        /*00d4*/ 	.word	0x00000040


	//   ....[1]....
        /*00d8*/ 	.word	0x00000d90


	//   ....[2]....
        /*00dc*/ 	.word	0x00000e50


	//----- nvinfo : EIATTR_CRS_STACK_SIZE
	.align		4
.L_37:
        /*00e0*/ 	.byte	0x04, 0x1e
        /*00e2*/ 	.short	(.L_39 - .L_38)
.L_38:
        /*00e4*/ 	.word	0x00000000


	//----- nvinfo : EIATTR_CBANK_PARAM_SIZE
	.align		4
.L_39:
        /*00e8*/ 	.byte	0x03, 0x19
        /*00ea*/ 	.short	0x0028


	//----- nvinfo : EIATTR_PARAM_CBANK
	.align		4
        /*00ec*/ 	.byte	0x04, 0x0a
        /*00ee*/ 	.short	(.L_41 - .L_40)
	.align		4
.L_40:
        /*00f0*/ 	.word	index@(.nv.constant0.topk_warp_bitonic_rowwise_kernel)
        /*00f4*/ 	.short	0x0380
        /*00f6*/ 	.short	0x0028


	//----- nvinfo : EIATTR_SW_WAR
	.align		4
.L_41:
        /*00f8*/ 	.byte	0x04, 0x36
        /*00fa*/ 	.short	(.L_43 - .L_42)
.L_42:
        /*00fc*/ 	.word	0x00000008
.L_43:


//--------------------- .nv.info.bottomk_warp_heap_rowwise_kernel --------------------------
	.section	.nv.info.bottomk_warp_heap_rowwise_kernel,"",@"SHT_CUDA_INFO"
	.sectionflags	@""
	.align	4


	//----- nvinfo : EIATTR_CUDA_API_VERSION
	.align		4
        /*0000*/ 	.byte	0x04, 0x37
        /*0002*/ 	.short	(.L_45 - .L_44)
.L_44:
        /*0004*/ 	.word	0x00000082


	//----- nvinfo : EIATTR_KPARAM_INFO
	.align		4
.L_45:
        /*0008*/ 	.byte	0x04, 0x17
        /*000a*/ 	.short	(.L_47 - .L_46)
.L_46:
        /*000c*/ 	.word	0x00000000
        /*0010*/ 	.short	0x0005
        /*0012*/ 	.short	0x0020
        /*0014*/ 	.byte	0x00, 0xf5, 0x21, 0x00


	//----- nvinfo : EIATTR_KPARAM_INFO
	.align		4
.L_47:
        /*0018*/ 	.byte	0x04, 0x17
        /*001a*/ 	.short	(.L_49 - .L_48)
.L_48:
        /*001c*/ 	.word	0x00000000
        /*0020*/ 	.short	0x0004
        /*0022*/ 	.short	0x0018
        /*0024*/ 	.byte	0x00, 0xf5, 0x21, 0x00


	//----- nvinfo : EIATTR_KPARAM_INFO
	.align		4
.L_49:
        /*0028*/ 	.byte	0x04, 0x17
        /*002a*/ 	.short	(.L_51 - .L_50)
.L_50:
        /*002c*/ 	.word	0x00000000
        /*0030*/ 	.short	0x0003
        /*0032*/ 	.short	0x0010
        /*0034*/ 	.byte	0x00, 0xf0, 0x11, 0x00


	//----- nvinfo : EIATTR_KPARAM_INFO
	.align		4
.L_51:
        /*0038*/ 	.byte	0x04, 0x17
        /*003a*/ 	.short	(.L_53 - .L_52)
.L_52:
        /*003c*/ 	.word	0x00000000
        /*0040*/ 	.short	0x0002
        /*0042*/ 	.short	0x000c
        /*0044*/ 	.byte	0x00, 0xf0, 0x11, 0x00


	//----- nvinfo : EIATTR_KPARAM_INFO
	.align		4
.L_53:
        /*0048*/ 	.byte	0x04, 0x17
        /*004a*/ 	.short	(.L_55 - .L_54)
.L_54:
        /*004c*/ 	.word	0x00000000
        /*0050*/ 	.short	0x0001
        /*0052*/ 	.short	0x0008
        /*0054*/ 	.byte	0x00, 0xf0, 0x11, 0x00


	//----- nvinfo : EIATTR_KPARAM_INFO
	.align		4
.L_55:
        /*0058*/ 	.byte	0x04, 0x17
        /*005a*/ 	.short	(.L_57 - .L_56)
.L_56:
        /*005c*/ 	.word	0x00000000
        /*0060*/ 	.short	0x0000
        /*0062*/ 	.short	0x0000
        /*0064*/ 	.byte	0x00, 0xf5, 0x21, 0x00


	//----- nvinfo : EIATTR_SPARSE_MMA_MASK
	.align		4
.L_57:
        /*0068*/ 	.byte	0x03, 0x50
        /*006a*/ 	.short	0x0000


	//----- nvinfo : EIATTR_MAXREG_COUNT
	.align		4
        /*006c*/ 	.byte	0x03, 0x1b
        /*006e*/ 	.short	0x00ff


	//----- nvinfo : EIATTR_NUM_BARRIERS
	.align		4
        /*0070*/ 	.byte	0x02, 0x4c
        /*0072*/ 	.byte	0x01
	.zero		1


	//----- nvinfo : EIATTR_MERCURY_ISA_VERSION
	.align		4
        /*0074*/ 	.byte	0x03, 0x5f
        /*0076*/ 	.short	0x0101


	//----- nvinfo : EIATTR_COOP_GROUP_MASK_REGIDS
	.align		4
        /*0078*/ 	.byte	0x04, 0x29
        /*007a*/ 	.short	(.L_59 - .L_58)


	//   ....[0]....
.L_58:
        /*007c*/ 	.word	0xffffffff


	//   ....[1]....
        /*0080*/ 	.word	0xffffffff


	//   ....[2]....
        /*0084*/ 	.word	0xffffffff


	//   ....[3]....
        /*0088*/ 	.word	0xffffffff


	//   ....[4]....
        /*008c*/ 	.word	0xffffffff


	//   ....[5]....
        /*0090*/ 	.word	0xffffffff


	//   ....[6]....
        /*0094*/ 	.word	0xffffffff


	//   ....[7]....
        /*0098*/ 	.word	0xffffffff


	//   ....[8]....
        /*009c*/ 	.word	0xffffffff


	//   ....[9]....
        /*00a0*/ 	.word	0xffffffff


	//   ....[10]....
        /*00a4*/ 	.word	0xffffffff


	//   ....[11]....
        /*00a8*/ 	.word	0xffffffff


	//   ....[12]....
        /*00ac*/ 	.word	0xffffffff


	//   ....[13]....
        /*00b0*/ 	.word	0xffffffff


	//   ....[14]....
        /*00b4*/ 	.word	0xffffffff


	//   ....[15]....
        /*00b8*/ 	.word	0xffffffff


	//   ....[16]....
        /*00bc*/ 	.word	0xffffffff


	//   ....[17]....
        /*00c0*/ 	.word	0xffffffff


	//   ....[18]....
        /*00c4*/ 	.word	0xffffffff


	//   ....[19]....
        /*00c8*/ 	.word	0xffffffff


	//   ....[20]....
        /*00cc*/ 	.word	0xffffffff


	//   ....[21]....
        /*00d0*/ 	.word	0xffffffff


	//   ....[22]....
        /*00d4*/ 	.word	0xffffffff


	//   ....[23]....
        /*00d8*/ 	.word	0xffffffff


	//   ....[24]....
        /*00dc*/ 	.word	0xffffffff


	//   ....[25]....
        /*00e0*/ 	.word	0xffffffff


	//   ....[26]....
        /*00e4*/ 	.word	0xffffffff


	//   ....[27]....
        /*00e8*/ 	.word	0xffffffff


	//   ....[28]....
        /*00ec*/ 	.word	0xffffffff


	//   ....[29]....
        /*00f0*/ 	.word	0xffffffff


	//   ....[30]....
        /*00f4*/ 	.word	0xffffffff


	//   ....[31]....
        /*00f8*/ 	.word	0xffffffff


	//   ....[32]....
        /*00fc*/ 	.word	0xffffffff


	//   ....[33]....
        /*0100*/ 	.word	0xffffffff


	//   ....[34]....
        /*0104*/ 	.word	0xffffffff


	//   ....[35]....
        /*0108*/ 	.word	0xffffffff


	//   ....[36]....
        /*010c*/ 	.word	0xffffffff


	//   ....[37]....
        /*0110*/ 	.word	0xffffffff


	//   ....[38]....
        /*0114*/ 	.word	0xffffffff


	//   ....[39]....
        /*0118*/ 	.word	0xffffffff


	//   ....[40]....
        /*011c*/ 	.word	0x05000010


	//   ....[41]....
        /*0120*/ 	.word	0x05000010


	//   ....[42]....
        /*0124*/ 	.word	0x05000010


	//   ....[43]....
        /*0128*/ 	.word	0x05000010


	//   ....[44]....
        /*012c*/ 	.word	0x05000010


	//   ....[45]....
        /*0130*/ 	.word	0x05000010


	//   ....[46]....
        /*0134*/ 	.word	0x05000010


	//   ....[47]....
        /*0138*/ 	.word	0x05000010


	//   ....[48]....
        /*013c*/ 	.word	0x05000010


	//   ....[49]....
        /*0140*/ 	.word	0x05000010


	//   ....[50]....
        /*0144*/ 	.word	0x05000010


	//   ....[51]....
        /*0148*/ 	.word	0x05000010


	//   ....[52]....
        /*014c*/ 	.word	0x05000010


	//   ....[53]....
        /*0150*/ 	.word	0x05000010


	//   ....[54]....
        /*0154*/ 	.word	0x05000010


	//   ....[55]....
        /*0158*/ 	.word	0x05000010


	//   ....[56]....
        /*015c*/ 	.word	0x05000010


	//   ....[57]....
        /*0160*/ 	.word	0x05000010


	//   ....[58]....
        /*0164*/ 	.word	0x05000010


	//   ....[59]....
        /*0168*/ 	.word	0x05000010


	//----- nvinfo : EIATTR_COOP_GROUP_INSTR_OFFSETS
	.align		4
.L_59:
        /*016c*/ 	.byte	0x04, 0x28
        /*016e*/ 	.short	(.L_61 - .L_60)


	//   ....[0]....
.L_60:
        /*0170*/ 	.word	0x00002e20


	//   ....[1]....
        /*0174*/ 	.word	0x00002f60


	//   ....[2]....
        /*0178*/ 	.word	0x00002f70


	//   ....[3]....
        /*017c*/ 	.word	0x00002fa0


	//   ....[4]....
        /*0180*/ 	.word	0x00002fd0


	//   ....[5]....
        /*0184*/ 	.word	0x00002ff0


	//   ....[6]....
        /*0188*/ 	.word	0x00003050


	//   ....[7]....
        /*018c*/ 	.word	0x00003070


	//   ....[8]....
        /*0190*/ 	.word	0x00003080


	//   ....[9]....
        /*0194*/ 	.word	0x00003090


	//   ....[10]....
        /*0198*/ 	.word	0x000030e0


	//   ....[11]....
        /*019c*/ 	.word	0x000030f0


	//   ....[12]....
        /*01a0*/ 	.word	0x00003120


	//   ....[13]....
        /*01a4*/ 	.word	0x00003130


	//   ....[14]....
        /*01a8*/ 	.word	0x00003160


	//   ....[15]....
        /*01ac*/ 	.word	0x00003170


	//   ....[16]....
        /*01b0*/ 	.word	0x000031d0


	//   ....[17]....
        /*01b4*/ 	.word	0x000031f0


	//   ....[18]....
        /*01b8*/ 	.word	0x00003200


	//   ....[19]....
        /*01bc*/ 	.word	0x00003210


	//   ....[20]....
        /*01c0*/ 	.word	0x000033b0


	//   ....[21]....
        /*01c4*/ 	.word	0x000033c0


	//   ....[22]....
        /*01c8*/ 	.word	0x000033d0


	//   ....[23]....
        /*01cc*/ 	.word	0x00003410


	//   ....[24]....
        /*01d0*/ 	.word	0x00003440


	//   ....[25]....
        /*01d4*/ 	.word	0x00003450


	//   ....[26]....
        /*01d8*/ 	.word	0x00003460


	//   ....[27]....
        /*01dc*/ 	.word	0x00003490


	//   ....[28]....
        /*01e0*/ 	.word	0x000034e0


	//   ....[29]....
        /*01e4*/ 	.word	0x00003500


	//   ....[30]....
        /*01e8*/ 	.word	0x00003510


	//   ....[31]....
        /*01ec*/ 	.word	0x00003520


	//   ....[32]....
        /*01f0*/ 	.word	0x00003580


	//   ....[33]....
        /*01f4*/ 	.word	0x000035a0


	//   ....[34]....
        /*01f8*/ 	.word	0x000035b0


	//   ....[35]....
        /*01fc*/ 	.word	0x000035c0


	//   ....[36]....
        /*0200*/ 	.word	0x00003620


	//   ....[37]....
        /*0204*/ 	.word	0x00003640


	//   ....[38]....
        /*0208*/ 	.word	0x00003650


	//   ....[39]....
        /*020c*/ 	.word	0x00003660


	//   ....[40]....
        /*0210*/ 	.word	0x000038e0


	//   ....[41]....
        /*0214*/ 	.word	0x00003930


	//   ....[42]....
        /*0218*/ 	.word	0x000039b0


	//   ....[43]....
        /*021c*/ 	.word	0x00003a10


	//   ....[44]....
        /*0220*/ 	.word	0x00003a80


	//   ....[45]....
        /*0224*/ 	.word	0x00003ae0


	//   ....[46]....
        /*0228*/ 	.word	0x00003b60


	//   ....[47]....
        /*022c*/ 	.word	0x00003bc0


	//   ....[48]....
        /*0230*/ 	.word	0x00003c30


	//   ....[49]....
        /*0234*/ 	.word	0x00003c90


	//   ....[50]....
        /*0238*/ 	.word	0x00003d10


	//   ....[51]....
        /*023c*/ 	.word	0x00003d70


	//   ....[52]....
        /*0240*/ 	.word	0x00003de0


	//   ....[53]....
        /*0244*/ 	.word	0x00003e40


	//   ....[54]....
        /*0248*/ 	.word	0x00003ec0


	//   ....[55]....
        /*024c*/ 	.word	0x00003f20


	//   ....[56]....
        /*0250*/ 	.word	0x00003f90


	//   ....[57]....
        /*0254*/ 	.word	0x00003ff0


	//   ....[58]....
        /*0258*/ 	.word	0x00004040


	//   ....[59]....
        /*025c*/ 	.word	0x00004090


	//----- nvinfo : EIATTR_VRC_CTA_INIT_COUNT
	.align		4
.L_61:
        /*0260*/ 	.byte	0x02, 0x4a
	.zero		1
	.zero		1


	//----- nvinfo : EIATTR_EXIT_INSTR_OFFSETS
	.align		4
        /*0264*/ 	.byte	0x04, 0x1c
        /*0266*/ 	.short	(.L_63 - .L_62)


	//   ....[0]....
.L_62:
        /*0268*/ 	.word	0x00000050


	//   ....[1]....
        /*026c*/ 	.word	0x00000080


	//   ....[2]....
        /*0270*/ 	.word	0x00002bd0


	//   ....[3]....
        /*0274*/ 	.word	0x00003880


	//----- nvinfo : EIATTR_CRS_STACK_SIZE
	.align		4
.L_63:
        /*0278*/ 	.byte	0x04, 0x1e
        /*027a*/ 	.short	(.L_65 - .L_64)
.L_64:
        /*027c*/ 	.word	0x00000000


	//----- nvinfo : EIATTR_CBANK_PARAM_SIZE
	.align		4
.L_65:
        /*0280*/ 	.byte	0x03, 0x19
        /*0282*/ 	.short	0x0028


	//----- nvinfo : EIATTR_PARAM_CBANK
	.align		4
        /*0284*/ 	.byte	0x04, 0x0a
        /*0286*/ 	.short	(.L_67 - .L_66)
	.align		4
.L_66:
        /*0288*/ 	.word	index@(.nv.constant0.bottomk_warp_heap_rowwise_kernel)
        /*028c*/ 	.short	0x0380
        /*028e*/ 	.short	0x0028


	//----- nvinfo : EIATTR_SW_WAR
	.align		4
.L_67:
        /*0290*/ 	.byte	0x04, 0x36
        /*0292*/ 	.short	(.L_69 - .L_68)
.L_68:
        /*0294*/ 	.word	0x00000008
.L_69:


//--------------------- .nv.info.topk_warp_heap_rowwise_kernel --------------------------
	.section	.nv.info.topk_warp_heap_rowwise_kernel,"",@"SHT_CUDA_INFO"
	.sectionflags	@""
	.align	4


	//----- nvinfo : EIATTR_CUDA_API_VERSION
	.align		4
        /*0000*/ 	.byte	0x04, 0x37
        /*0002*/ 	.short	(.L_71 - .L_70)
.L_70:
        /*0004*/ 	.word	0x00000082


	//----- nvinfo : EIATTR_KPARAM_INFO
	.align		4
.L_71:
        /*0008*/ 	.byte	0x04, 0x17
        /*000a*/ 	.short	(.L_73 - .L_72)
.L_72:
        /*000c*/ 	.word	0x00000000
        /*0010*/ 	.short	0x0005
        /*0012*/ 	.short	0x0020
        /*0014*/ 	.byte	0x00, 0xf5, 0x21, 0x00


	//----- nvinfo : EIATTR_KPARAM_INFO
	.align		4
.L_73:
        /*0018*/ 	.byte	0x04, 0x17
        /*001a*/ 	.short	(.L_75 - .L_74)
.L_74:
        /*001c*/ 	.word	0x00000000
        /*0020*/ 	.short	0x0004
        /*0022*/ 	.short	0x0018
        /*0024*/ 	.byte	0x00, 0xf5, 0x21, 0x00


	//----- nvinfo : EIATTR_KPARAM_INFO
	.align		4
.L_75:
        /*0028*/ 	.byte	0x04, 0x17
        /*002a*/ 	.short	(.L_77 - .L_76)
.L_76:
        /*002c*/ 	.word	0x00000000
        /*0030*/ 	.short	0x0003
        /*0032*/ 	.short	0x0010
        /*0034*/ 	.byte	0x00, 0xf0, 0x11, 0x00


	//----- nvinfo : EIATTR_KPARAM_INFO
	.align		4
.L_77:
        /*0038*/ 	.byte	0x04, 0x17
        /*003a*/ 	.short	(.L_79 - .L_78)
.L_78:
        /*003c*/ 	.word	0x00000000
        /*0040*/ 	.short	0x0002
        /*0042*/ 	.short	0x000c
        /*0044*/ 	.byte	0x00, 0xf0, 0x11, 0x00


	//----- nvinfo : EIATTR_KPARAM_INFO
	.align		4
.L_79:
        /*0048*/ 	.byte	0x04, 0x17
        /*004a*/ 	.short	(.L_81 - .L_80)
.L_80:
        /*004c*/ 	.word	0x00000000
        /*0050*/ 	.short	0x0001
        /*0052*/ 	.short	0x0008
        /*0054*/ 	.byte	0x00, 0xf0, 0x11, 0x00


	//----- nvinfo : EIATTR_KPARAM_INFO
	.align		4
.L_81:
        /*0058*/ 	.byte	0x04, 0x17
        /*005a*/ 	.short	(.L_83 - .L_82)
.L_82:
        /*005c*/ 	.word	0x00000000
        /*0060*/ 	.short	0x0000
        /*0062*/ 	.short	0x0000
        /*0064*/ 	.byte	0x00, 0xf5, 0x21, 0x00


	//----- nvinfo : EIATTR_SPARSE_MMA_MASK
	.align		4
.L_83:
        /*0068*/ 	.byte	0x03, 0x50
        /*006a*/ 	.short	0x0000


	//----- nvinfo : EIATTR_MAXREG_COUNT
	.align		4
        /*006c*/ 	.byte	0x03, 0x1b
        /*006e*/ 	.short	0x00ff


	//----- nvinfo : EIATTR_NUM_BARRIERS
	.align		4
        /*0070*/ 	.byte	0x02, 0x4c
        /*0072*/ 	.byte	0x01
	.zero		1


	//----- nvinfo : EIATTR_MERCURY_ISA_VERSION
	.align		4
        /*0074*/ 	.byte	0x03, 0x5f
        /*0076*/ 	.short	0x0101


	//----- nvinfo : EIATTR_COOP_GROUP_MASK_REGIDS
	.align		4
        /*0078*/ 	.byte	0x04, 0x29
        /*007a*/ 	.short	(.L_85 - .L_84)


	//   ....[0]....
.L_84:
        /*007c*/ 	.word	0xffffffff


	//   ....[1]....
        /*0080*/ 	.word	0xffffffff


	//   ....[2]....
        /*0084*/ 	.word	0xffffffff


	//   ....[3]....
        /*0088*/ 	.word	0xffffffff


	//   ....[4]....
        /*008c*/ 	.word	0xffffffff


	//   ....[5]....
        /*0090*/ 	.word	0xffffffff


	//   ....[6]....
        /*0094*/ 	.word	0xffffffff


	//   ....[7]....
        /*0098*/ 	.word	0xffffffff


	//   ....[8]....
        /*009c*/ 	.word	0xffffffff


	//   ....[9]....
        /*00a0*/ 	.word	0xffffffff


	//   ....[10]....
        /*00a4*/ 	.word	0xffffffff


	//   ....[11]....
        /*00a8*/ 	.word	0xffffffff


	//   ....[12]....
        /*00ac*/ 	.word	0xffffffff


	//   ....[13]....
        /*00b0*/ 	.word	0xffffffff


	//   ....[14]....
        /*00b4*/ 	.word	0xffffffff


	//   ....[15]....
        /*00b8*/ 	.word	0xffffffff


	//   ....[16]....
        /*00bc*/ 	.word	0xffffffff


	//   ....[17]....
        /*00c0*/ 	.word	0xffffffff


	//   ....[18]....
        /*00c4*/ 	.word	0xffffffff


	//   ....[19]....
        /*00c8*/ 	.word	0xffffffff


	//   ....[20]....
        /*00cc*/ 	.word	0xffffffff


	//   ....[21]....
        /*00d0*/ 	.word	0xffffffff


	//   ....[22]....
        /*00d4*/ 	.word	0xffffffff


	//   ....[23]....
        /*00d8*/ 	.word	0xffffffff


	//   ....[24]....
        /*00dc*/ 	.word	0xffffffff


	//   ....[25]....
        /*00e0*/ 	.word	0xffffffff


	//   ....[26]....
        /*00e4*/ 	.word	0xffffffff


	//   ....[27]....
        /*00e8*/ 	.word	0xffffffff


	//   ....[28]....
        /*00ec*/ 	.word	0xffffffff


	//   ....[29]....
        /*00f0*/ 	.word	0xffffffff


	//   ....[30]....
        /*00f4*/ 	.word	0xffffffff


	//   ....[31]....
        /*00f8*/ 	.word	0xffffffff


	//   ....[32]....
        /*00fc*/ 	.word	0xffffffff


	//   ....[33]....
        /*0100*/ 	.word	0xffffffff


	//   ....[34]....
        /*0104*/ 	.word	0xffffffff


	//   ....[35]....
        /*0108*/ 	.word	0xffffffff


	//   ....[36]....
        /*010c*/ 	.word	0xffffffff


	//   ....[37]....
        /*0110*/ 	.word	0xffffffff


	//   ....[38]....
        /*0114*/ 	.word	0xffffffff


	//   ....[39]....
        /*0118*/ 	.word	0xffffffff


	//   ....[40]....
        /*011c*/ 	.word	0x05000010


	//   ....[41]....
        /*0120*/ 	.word	0x05000010


	//   ....[42]....
        /*0124*/ 	.word	0x05000010


	//   ....[43]....
        /*0128*/ 	.word	0x05000010


	//   ....[44]....
        /*012c*/ 	.word	0x05000010


	//   ....[45]....
        /*0130*/ 	.word	0x05000010


	//   ....[46]....
        /*0134*/ 	.word	0x05000010


	//   ....[47]....
        /*0138*/ 	.word	0x05000010


	//   ....[48]....
        /*013c*/ 	.word	0x05000010


	//   ....[49]....
        /*0140*/ 	.word	0x05000010


	//   ....[50]....
        /*0144*/ 	.word	0x05000010


	//   ....[51]....
        /*0148*/ 	.word	0x05000010


	//   ....[52]....
        /*014c*/ 	.word	0x05000010


	//   ....[53]....
        /*0150*/ 	.word	0x05000010


	//   ....[54]....
        /*0154*/ 	.word	0x05000010


	//   ....[55]....
        /*0158*/ 	.word	0x05000010


	//   ....[56]....
        /*015c*/ 	.word	0x05000010


	//   ....[57]....
        /*0160*/ 	.word	0x05000010


	//   ....[58]....
        /*0164*/ 	.word	0x05000010


	//   ....[59]....
        /*0168*/ 	.word	0x05000010


	//----- nvinfo : EIATTR_COOP_GROUP_INSTR_OFFSETS
	.align		4
.L_85:
        /*016c*/ 	.byte	0x04, 0x28
        /*016e*/ 	.short	(.L_87 - .L_86)


	//   ....[0]....
.L_86:
        /*0170*/ 	.word	0x00002e20


	//   ....[1]....
        /*0174*/ 	.word	0x00002f50


	//   ....[2]....
        /*0178*/ 	.word	0x00002f60


	//   ....[3]....
        /*017c*/ 	.word	0x00002f90


	//   ....[4]....
        /*0180*/ 	.word	0x00002fc0


	//   ....[5]....
        /*0184*/ 	.word	0x00002fe0


	//   ....[6]....
        /*0188*/ 	.word	0x00003040


	//   ....[7]....
        /*018c*/ 	.word	0x00003060


	//   ....[8]....
        /*0190*/ 	.word	0x00003070


	//   ....[9]....
        /*0194*/ 	.word	0x00003080


	//   ....[10]....
        /*0198*/ 	.word	0x000030e0


	//   ....[11]....
        /*019c*/ 	.word	0x000030f0


	//   ....[12]....
        /*01a0*/ 	.word	0x00003120


	//   ....[13]....
        /*01a4*/ 	.word	0x00003130


	//   ....[14]....
        /*01a8*/ 	.word	0x00003160


	//   ....[15]....
        /*01ac*/ 	.word	0x00003170


	//   ....[16]....
        /*01b0*/ 	.word	0x000031d0


	//   ....[17]....
        /*01b4*/ 	.word	0x000031f0


	//   ....[18]....
        /*01b8*/ 	.word	0x00003200


	//   ....[19]....
        /*01bc*/ 	.word	0x00003210


	//   ....[20]....
        /*01c0*/ 	.word	0x000033b0


	//   ....[21]....
        /*01c4*/ 	.word	0x000033c0


	//   ....[22]....
        /*01c8*/ 	.word	0x000033d0


	//   ....[23]....
        /*01cc*/ 	.word	0x00003410


	//   ....[24]....
        /*01d0*/ 	.word	0x00003440


	//   ....[25]....
        /*01d4*/ 	.word	0x00003450


	//   ....[26]....
        /*01d8*/ 	.word	0x00003460


	//   ....[27]....
        /*01dc*/ 	.word	0x00003490


	//   ....[28]....
        /*01e0*/ 	.word	0x000034e0


	//   ....[29]....
        /*01e4*/ 	.word	0x00003500


	//   ....[30]....
        /*01e8*/ 	.word	0x00003510


	//   ....[31]....
        /*01ec*/ 	.word	0x00003520


	//   ....[32]....
        /*01f0*/ 	.word	0x00003580


	//   ....[33]....
        /*01f4*/ 	.word	0x000035a0


	//   ....[34]....
        /*01f8*/ 	.word	0x000035b0


	//   ....[35]....
        /*01fc*/ 	.word	0x000035c0


	//   ....[36]....
        /*0200*/ 	.word	0x00003620


	//   ....[37]....
        /*0204*/ 	.word	0x00003640


	//   ....[38]....
        /*0208*/ 	.word	0x00003650


	//   ....[39]....
        /*020c*/ 	.word	0x00003660


	//   ....[40]....
        /*0210*/ 	.word	0x000038e0


	//   ....[41]....
        /*0214*/ 	.word	0x00003930


	//   ....[42]....
        /*0218*/ 	.word	0x000039b0


	//   ....[43]....
        /*021c*/ 	.word	0x00003a10


	//   ....[44]....
        /*0220*/ 	.word	0x00003a80


	//   ....[45]....
        /*0224*/ 	.word	0x00003ae0


	//   ....[46]....
        /*0228*/ 	.word	0x00003b60


	//   ....[47]....
        /*022c*/ 	.word	0x00003bc0


	//   ....[48]....
        /*0230*/ 	.word	0x00003c30


	//   ....[49]....
        /*0234*/ 	.word	0x00003c90


	//   ....[50]....
        /*0238*/ 	.word	0x00003d10


	//   ....[51]....
        /*023c*/ 	.word	0x00003d70


	//   ....[52]....
        /*0240*/ 	.word	0x00003de0


	//   ....[53]....
        /*0244*/ 	.word	0x00003e40


	//   ....[54]....
        /*0248*/ 	.word	0x00003ec0


	//   ....[55]....
        /*024c*/ 	.word	0x00003f20


	//   ....[56]....
        /*0250*/ 	.word	0x00003f90


	//   ....[57]....
        /*0254*/ 	.word	0x00003ff0


	//   ....[58]....
        /*0258*/ 	.word	0x00004040


	//   ....[59]....
        /*025c*/ 	.word	0x00004090


	//----- nvinfo : EIATTR_VRC_CTA_INIT_COUNT
	.align		4
.L_87:
        /*0260*/ 	.byte	0x02, 0x4a
	.zero		1
	.zero		1


	//----- nvinfo : EIATTR_EXIT_INSTR_OFFSETS
	.align		4
        /*0264*/ 	.byte	0x04, 0x1c
        /*0266*/ 	.short	(.L_89 - .L_88)


	//   ....[0]....
.L_88:
        /*0268*/ 	.word	0x00000050


	//   ....[1]....
        /*026c*/ 	.word	0x00000080


	//   ....[2]....
        /*0270*/ 	.word	0x00002bd0


	//   ....[3]....
        /*0274*/ 	.word	0x00003880


	//----- nvinfo : EIATTR_CRS_STACK_SIZE
	.align		4
.L_89:
        /*0278*/ 	.byte	0x04, 0x1e
        /*027a*/ 	.short	(.L_91 - .L_90)
.L_90:
        /*027c*/ 	.word	0x00000000


	//----- nvinfo : EIATTR_CBANK_PARAM_SIZE
	.align		4
.L_91:
        /*0280*/ 	.byte	0x03, 0x19
        /*0282*/ 	.short	0x0028


	//----- nvinfo : EIATTR_PARAM_CBANK
	.align		4
        /*0284*/ 	.byte	0x04, 0x0a
        /*0286*/ 	.short	(.L_93 - .L_92)
	.align		4
.L_92:
        /*0288*/ 	.word	index@(.nv.constant0.topk_warp_heap_rowwise_kernel)
        /*028c*/ 	.short	0x0380
        /*028e*/ 	.short	0x0028


	//----- nvinfo : EIATTR_SW_WAR
	.align		4
.L_93:
        /*0290*/ 	.byte	0x04, 0x36
        /*0292*/ 	.short	(.L_95 - .L_94)
.L_94:
        /*0294*/ 	.word	0x00000008
.L_95:


//--------------------- .nv.callgraph             --------------------------
	.section	.nv.callgraph,"",@"SHT_CUDA_CALLGRAPH"
	.align	4
	.sectionentsize	8
	.align		4
        /*0000*/ 	.word	0x00000000
	.align		4
        /*0004*/ 	.word	0xffffffff
	.align		4
        /*0008*/ 	.word	0x00000000
	.align		4
        /*000c*/ 	.word	0xfffffffe
	.align		4
        /*0010*/ 	.word	0x00000000
	.align		4
        /*0014*/ 	.word	0xfffffffd
	.align		4
        /*0018*/ 	.word	0x00000000
	.align		4
        /*001c*/ 	.word	0xfffffffc


//--------------------- .text.topk_warp_bitonic_rowwise_kernel --------------------------
	.section	.text.topk_warp_bitonic_rowwise_kernel,"ax",@progbits
	.align	128
        .global         topk_warp_bitonic_rowwise_kernel
        .type           topk_warp_bitonic_rowwise_kernel,@function
        .size           topk_warp_bitonic_rowwise_kernel,(.L_x_134 - topk_warp_bitonic_rowwise_kernel)
        .other          topk_warp_bitonic_rowwise_kernel,@"STO_CUDA_ENTRY STV_DEFAULT"
topk_warp_bitonic_rowwise_kernel:
.text.topk_warp_bitonic_rowwise_kernel:
[----:B------:R-:W-:Y:S08]  /*0000*/  LDC R1, c[0x0][0x37c] ;  /* 0x0000df00ff017b82 */ /* 0x000ff00000000800 */
[----:B------:R-:W0:Y:S08]  /*0010*/  S2UR UR4, SR_CTAID.Y ;  /* 0x00000000000479c3 */ /* 0x000e300000002600 */
[----:B------:R-:W0:Y:S02]  /*0020*/  LDC R0, c[0x0][0x388] ;  /* 0x0000e200ff007b82 */ /* 0x000e240000000800 */
[----:B0-----:R-:W-:-:S13]  /*0030*/  ISETP.LE.AND P0, PT, R0, UR4, PT ;  /* 0x0000000400007c0c */ /* 0x001fda000bf03270 */
[----:B------:R-:W-:Y:S05]  /*0040*/  @P0 EXIT ;  /* 0x000000000000094d */ /* 0x000fea0003800000 */
[----:B------:R-:W0:Y:S01]  /*0050*/  S2R R0, SR_TID.X ;  /* 0x0000000000007919 */ /* 0x000e220000002100 */
[----:B------:R-:W1:Y:S01]  /*0060*/  LDC R7, c[0x0][0x38c] ;  /* 0x0000e300ff077b82 */ /* 0x000e620000000800 */
[----:B------:R-:W2:Y:S01]  /*0070*/  LDCU.64 UR6, c[0x0][0x358] ;  /* 0x00006b00ff0677ac */ /* 0x000ea20008000a00 */
[----:B------:R-:W-:Y:S01]  /*0080*/  BSSY.RECONVERGENT B0, `(.L_x_0) ;  /* 0x00000b9000007945 */ /* 0x000fe20003800200 */
[----:B------:R-:W-:Y:S02]  /*0090*/  IMAD.MOV.U32 R4, RZ, RZ, -0x1 ;  /* 0xffffffffff047424 */ /* 0x000fe400078e00ff */
[----:B------:R-:W-:Y:S01]  /*00a0*/  IMAD.MOV.U32 R5, RZ, RZ, -0x800000 ;  /* 0xff800000ff057424 */ /* 0x000fe200078e00ff */
[----:B0-----:R-:W-:-:S04]  /*00b0*/  LOP3.LUT R0, R0, 0x1f, RZ, 0xc0, !PT ;  /* 0x0000001f00007812 */ /* 0x001fc800078ec0ff */
[----:B-1----:R-:W-:-:S13]  /*00c0*/  ISETP.GE.AND P0, PT, R0, R7, PT ;  /* 0x000000070000720c */ /* 0x002fda0003f06270 */
[----:B--2---:R-:W-:Y:S05]  /*00d0*/  @P0 BRA `(.L_x_1) ;  /* 0x0000000800cc0947 */ /* 0x004fea0003800000 */
[----:B------:R-:W-:Y:S01]  /*00e0*/  LOP3.LUT R2, RZ, R0, RZ, 0x33, !PT ;  /* 0x00000000ff027212 */ /* 0x000fe200078e33ff */
[----:B------:R-:W-:Y:S01]  /*00f0*/  BSSY.RECONVERGENT B1, `(.L_x_2) ;  /* 0x0000059000017945 */ /* 0x000fe20003800200 */
[----:B------:R-:W-:Y:S02]  /*0100*/  IMAD.MOV.U32 R5, RZ, RZ, -0x800000 ;  /* 0xff800000ff057424 */ /* 0x000fe400078e00ff */
[----:B------:R-:W-:Y:S02]  /*0110*/  IMAD.MOV.U32 R4, RZ, RZ, -0x1 ;  /* 0xffffffffff047424 */ /* 0x000fe400078e00ff */
[----:B------:R-:W-:Y:S02]  /*0120*/  IMAD.IADD R2, R2, 0x1, R7 ;  /* 0x0000000102027824 */ /* 0x000fe400078e0207 */
[----:B------:R-:W-:-:S03]  /*0130*/  IMAD.MOV.U32 R3, RZ, RZ, R0 ;  /* 0x000000ffff037224 */ /* 0x000fc600078e0000 */
[C---:B------:R-:W-:Y:S02]  /*0140*/  ISETP.GE.U32.AND P0, PT, R2.reuse, 0x1e0, PT ;  /* 0x000001e00200780c */ /* 0x040fe40003f06070 */
[----:B------:R-:W-:-:S04]  /*0150*/  LEA.HI R6, R2, 0x1, RZ, 0x1b ;  /* 0x0000000102067811 */ /* 0x000fc800078fd8ff */
[----:B------:R-:W-:-:S07]  /*0160*/  LOP3.LUT R23, R6, 0xf, RZ, 0xc0, !PT ;  /* 0x0000000f06177812 */ /* 0x000fce00078ec0ff */
[----:B------:R-:W-:Y:S05]  /*0170*/  @!P0 BRA `(.L_x_3) ;  /* 0x0000000400408947 */ /* 0x000fea0003800000 */
[----:B------:R-:W-:Y:S01]  /*0180*/  LOP3.LUT R9, R6, 0xffffff0, RZ, 0xc0, !PT ;  /* 0x0ffffff006097812 */ /* 0x000fe200078ec0ff */
[----:B------:R-:W-:Y:S01]  /*0190*/  BSSY.RECONVERGENT B2, `(.L_x_4) ;  /* 0x000004d000027945 */ /* 0x000fe20003800200 */
[----:B------:R-:W-:Y:S01]  /*01a0*/  IMAD R7, R7, UR4, R0 ;  /* 0x0000000407077c24 */ /* 0x000fe2000f8e0200 */
[----:B------:R-:W-:Y:S01]  /*01b0*/  LOP3.LUT R8, R0, 0x100, RZ, 0xfc, !PT ;  /* 0x0000010000087812 */ /* 0x000fe200078efcff */
[----:B------:R-:W-:Y:S02]  /*01c0*/  IMAD.MOV.U32 R5, RZ, RZ, -0x800000 ;  /* 0xff800000ff057424 */ /* 0x000fe400078e00ff */
[----:B------:R-:W-:Y:S02]  /*01d0*/  IMAD.MOV.U32 R4, RZ, RZ, -0x1 ;  /* 0xffffffffff047424 */ /* 0x000fe400078e00ff */
[----:B------:R-:W-:-:S07]  /*01e0*/  IMAD.MOV R9, RZ, RZ, -R9 ;  /* 0x000000ffff097224 */ /* 0x000fce00078e0a09 */
.L_x_5:
[----:B------:R-:W0:Y:S02]  /*01f0*/  LDC.64 R2, c[0x0][0x380] ;  /* 0x0000e000ff027b82 */ /* 0x000e240000000a00 */
[----:B0-----:R-:W-:-:S05]  /*0200*/  IMAD.WIDE R2, R7, 0x4, R2 ;  /* 0x0000000407027825 */ /* 0x001fca00078e0202 */
[----:B------:R-:W2:Y:S04]  /*0210*/  LDG.E.CONSTANT R22, desc[UR6][R2.64] ;  /* 0x0000000602167981 */ /* 0x000ea8000c1e9900 */
[----:B------:R-:W3:Y:S04]  /*0220*/  LDG.E.CONSTANT R24, desc[UR6][R2.64+0x80] ;  /* 0x0000800602187981 */ /* 0x000ee8000c1e9900 */
[----:B------:R-:W4:Y:S04]  /*0230*/  LDG.E.CONSTANT R26, desc[UR6][R2.64+0x100] ;  /* 0x00010006021a7981 */ /* 0x000f28000c1e9900 */
[----:B------:R-:W5:Y:S04]  /*0240*/  LDG.E.CONSTANT R28, desc[UR6][R2.64+0x180] ;  /* 0x00018006021c7981 */ /* 0x000f68000c1e9900 */
        /* <DEDUP_REMOVED lines=11> */
[----:B------:R-:W5:Y:S01]  /*0300*/  LDG.E.CONSTANT R21, desc[UR6][R2.64+0x780] ;  /* 0x0007800602157981 */ /* 0x000f62000c1e9900 */
[----:B------:R-:W-:-:S02]  /*0310*/  VIADD R9, R9, 0x10 ;  /* 0x0000001009097836 */ /* 0x000fc40000000000 */
[----:B------:R-:W-:Y:S01]  /*0320*/  VIADD R7, R7, 0x200 ;  /* 0x0000020007077836 */ /* 0x000fe20000000000 */
[----:B--2---:R-:W-:-:S04]  /*0330*/  FSETP.GT.AND P3, PT, R22, R5, PT ;  /* 0x000000051600720b */ /* 0x004fc80003f64000 */
[----:B------:R-:W-:-:S04]  /*0340*/  FSEL R5, R22, R5, P3 ;  /* 0x0000000516057208 */ /* 0x000fc80001800000 */
[----:B---3--:R-:W-:-:S04]  /*0350*/  FSETP.GT.AND P4, PT, R24, R5, PT ;  /* 0x000000051800720b */ /* 0x008fc80003f84000 */
[----:B------:R-:W-:Y:S01]  /*0360*/  FSEL R5, R24, R5, P4 ;  /* 0x0000000518057208 */ /* 0x000fe20002000000 */
[----:B------:R-:W-:-:S03]  /*0370*/  @P3 VIADD R4, R8, 0xffffff00 ;  /* 0xffffff0008043836 */ /* 0x000fc60000000000 */
[----:B----4-:R-:W-:-:S04]  /*0380*/  FSETP.GT.AND P5, PT, R26, R5, PT ;  /* 0x000000051a00720b */ /* 0x010fc80003fa4000 */
[----:B------:R-:W-:Y:S01]  /*0390*/  FSEL R5, R26, R5, P5 ;  /* 0x000000051a057208 */ /* 0x000fe20002800000 */
[----:B------:R-:W-:-:S03]  /*03a0*/  @P4 VIADD R4, R8, 0xffffff20 ;  /* 0xffffff2008044836 */ /* 0x000fc60000000000 */
[----:B-----5:R-:W-:-:S04]  /*03b0*/  FSETP.GT.AND P6, PT, R28, R5, PT ;  /* 0x000000051c00720b */ /* 0x020fc80003fc4000 */
[----:B------:R-:W-:Y:S01]  /*03c0*/  FSEL R5, R28, R5, P6 ;  /* 0x000000051c057208 */ /* 0x000fe20003000000 */
[----:B------:R-:W-:-:S03]  /*03d0*/  @P5 VIADD R4, R8, 0xffffff40 ;  /* 0xffffff4008045836 */ /* 0x000fc60000000000 */
[----:B------:R-:W-:-:S04]  /*03e0*/  FSETP.GT.AND P0, PT, R20, R5, PT ;  /* 0x000000051400720b */ /* 0x000fc80003f04000 */
        /* <DEDUP_REMOVED lines=14> */
[C---:B------:R-:W-:Y:S02]  /*04d0*/  FSETP.GT.AND P5, PT, R13.reuse, R12, PT ;  /* 0x0000000c0d00720b */ /* 0x040fe40003fa4000 */
[----:B------:R-:W-:Y:S02]  /*04e0*/  SEL R4, R8, R4, P4 ;  /* 0x0000000408047207 */ /* 0x000fe40002000000 */
[----:B------:R-:W-:-:S04]  /*04f0*/  FSEL R13, R13, R12, P5 ;  /* 0x0000000c0d0d7208 */ /* 0x000fc80002800000 */
        /* <DEDUP_REMOVED lines=11> */
[----:B------:R-:W-:Y:S01]  /*05b0*/  @P1 VIADD R4, R8, 0x80 ;  /* 0x0000008008041836 */ /* 0x000fe20000000000 */
[----:B------:R-:W-:Y:S02]  /*05c0*/  ISETP.NE.AND P1, PT, R9, RZ, PT ;  /* 0x000000ff0900720c */ /* 0x000fe40003f25270 */
[----:B------:R-:W-:-:S04]  /*05d0*/  FSETP.GT.AND P3, PT, R18, R17, PT ;  /* 0x000000111200720b */ /* 0x000fc80003f64000 */
[----:B------:R-:W-:Y:S01]  /*05e0*/  FSEL R18, R18, R17, P3 ;  /* 0x0000001112127208 */ /* 0x000fe20001800000 */
[----:B------:R-:W-:-:S03]  /*05f0*/  @P2 VIADD R4, R8, 0xa0 ;  /* 0x000000a008042836 */ /* 0x000fc60000000000 */
[----:B------:R-:W-:-:S04]  /*0600*/  FSETP.GT.AND P0, PT, R21, R18, PT ;  /* 0x000000121500720b */ /* 0x000fc80003f04000 */
[----:B------:R-:W-:Y:S01]  /*0610*/  FSEL R5, R21, R18, P0 ;  /* 0x0000001215057208 */ /* 0x000fe20000000000 */
[----:B------:R-:W-:-:S08]  /*0620*/  @P3 VIADD R4, R8, 0xc0 ;  /* 0x000000c008043836 */ /* 0x000fd00000000000 */
[C---:B------:R-:W-:Y:S02]  /*0630*/  @P0 VIADD R4, R8.reuse, 0xe0 ;  /* 0x000000e008040836 */ /* 0x040fe40000000000 */
[----:B------:R-:W-:Y:S01]  /*0640*/  VIADD R8, R8, 0x200 ;  /* 0x0000020008087836 */ /* 0x000fe20000000000 */
[----:B------:R-:W-:Y:S06]  /*0650*/  @P1 BRA `(.L_x_5) ;  /* 0xfffffff800e41947 */ /* 0x000fec000383ffff */
[----:B------:R-:W-:Y:S05]  /*0660*/  BSYNC.RECONVERGENT B2 ;  /* 0x0000000000027941 */ /* 0x000fea0003800200 */
.L_x_4:
[----:B------:R-:W-:-:S07]  /*0670*/  VIADD R3, R8, 0xffffff00 ;  /* 0xffffff0008037836 */ /* 0x000fce0000000000 */
.L_x_3:
[----:B------:R-:W-:Y:S05]  /*0680*/  BSYNC.RECONVERGENT B1 ;  /* 0x0000000000017941 */ /* 0x000fea0003800200 */
.L_x_2:
[----:B------:R-:W-:-:S13]  /*0690*/  ISETP.NE.AND P0, PT, R23, RZ, PT ;  /* 0x000000ff1700720c */ /* 0x000fda0003f05270 */
[----:B------:R-:W-:Y:S05]  /*06a0*/  @!P0 BRA `(.L_x_1) ;  /* 0x0000000400588947 */ /* 0x000fea0003800000 */
[----:B------:R-:W-:Y:S01]  /*06b0*/  ISETP.GE.U32.AND P1, PT, R23, 0x8, PT ;  /* 0x000000081700780c */ /* 0x000fe20003f26070 */
[----:B------:R-:W-:Y:S01]  /*06c0*/  BSSY.RECONVERGENT B1, `(.L_x_6) ;  /* 0x0000029000017945 */ /* 0x000fe20003800200 */
[----:B------:R-:W-:-:S04]  /*06d0*/  LOP3.LUT R10, R6, 0x7, RZ, 0xc0, !PT ;  /* 0x00000007060a7812 */ /* 0x000fc800078ec0ff */
[----:B------:R-:W-:-:S07]  /*06e0*/  ISETP.NE.AND P0, PT, R10, RZ, PT ;  /* 0x000000ff0a00720c */ /* 0x000fce0003f05270 */
[----:B------:R-:W-:Y:S06]  /*06f0*/  @!P1 BRA `(.L_x_7) ;  /* 0x0000000000949947 */ /* 0x000fec0003800000 */
[----:B------:R-:W0:Y:S08]  /*0700*/  LDC R2, c[0x0][0x38c] ;  /* 0x0000e300ff027b82 */ /* 0x000e300000000800 */
[----:B------:R-:W1:Y:S01]  /*0710*/  LDC.64 R8, c[0x0][0x380] ;  /* 0x0000e000ff087b82 */ /* 0x000e620000000a00 */
[----:B0-----:R-:W-:-:S04]  /*0720*/  IMAD R7, R2, UR4, R3 ;  /* 0x0000000402077c24 */ /* 0x001fc8000f8e0203 */
[----:B-1----:R-:W-:-:S05]  /*0730*/  IMAD.WIDE R8, R7, 0x4, R8 ;  /* 0x0000000407087825 */ /* 0x002fca00078e0208 */
[----:B------:R-:W2:Y:S04]  /*0740*/  LDG.E.CONSTANT R2, desc[UR6][R8.64] ;  /* 0x0000000608027981 */ /* 0x000ea8000c1e9900 */
[----:B------:R-:W3:Y:S04]  /*0750*/  LDG.E.CONSTANT R7, desc[UR6][R8.64+0x80] ;  /* 0x0000800608077981 */ /* 0x000ee8000c1e9900 */
[----:B------:R-:W4:Y:S04]  /*0760*/  LDG.E.CONSTANT R11, desc[UR6][R8.64+0x100] ;  /* 0x00010006080b7981 */ /* 0x000f28000c1e9900 */
[----:B------:R-:W5:Y:S04]  /*0770*/  LDG.E.CONSTANT R13, desc[UR6][R8.64+0x180] ;  /* 0x00018006080d7981 */ /* 0x000f68000c1e9900 */
[----:B------:R-:W5:Y:S04]  /*0780*/  LDG.E.CONSTANT R15, desc[UR6][R8.64+0x200] ;  /* 0x00020006080f7981 */ /* 0x000f68000c1e9900 */
[----:B------:R-:W5:Y:S04]  /*0790*/  LDG.E.CONSTANT R17, desc[UR6][R8.64+0x280] ;  /* 0x0002800608117981 */ /* 0x000f68000c1e9900 */
[----:B------:R-:W5:Y:S04]  /*07a0*/  LDG.E.CONSTANT R19, desc[UR6][R8.64+0x300] ;  /* 0x0003000608137981 */ /* 0x000f68000c1e9900 */
[----:B------:R-:W5:Y:S01]  /*07b0*/  LDG.E.CONSTANT R21, desc[UR6][R8.64+0x380] ;  /* 0x0003800608157981 */ /* 0x000f62000c1e9900 */
[----:B--2---:R-:W-:-:S04]  /*07c0*/  FSETP.GT.AND P5, PT, R2, R5, PT ;  /* 0x000000050200720b */ /* 0x004fc80003fa4000 */
[----:B------:R-:W-:Y:S02]  /*07d0*/  FSEL R2, R2, R5, P5 ;  /* 0x0000000502027208 */ /* 0x000fe40002800000 */
[----:B------:R-:W-:Y:S02]  /*07e0*/  SEL R4, R3, R4, P5 ;  /* 0x0000000403047207 */ /* 0x000fe40002800000 */
[----:B---3--:R-:W-:-:S04]  /*07f0*/  FSETP.GT.AND P6, PT, R7, R2, PT ;  /* 0x000000020700720b */ /* 0x008fc80003fc4000 */
[----:B------:R-:W-:-:S04]  /*0800*/  FSEL R2, R7, R2, P6 ;  /* 0x0000000207027208 */ /* 0x000fc80003000000 */
        /* <DEDUP_REMOVED lines=17> */
[----:B------:R-:W-:-:S08]  /*0920*/  @P5 VIADD R4, R3, 0xc0 ;  /* 0x000000c003045836 */ /* 0x000fd00000000000 */
[C---:B------:R-:W-:Y:S02]  /*0930*/  @P3 VIADD R4, R3.reuse, 0xe0 ;  /* 0x000000e003043836 */ /* 0x040fe40000000000 */
[----:B------:R-:W-:-:S07]  /*0940*/  VIADD R3, R3, 0x100 ;  /* 0x0000010003037836 */ /* 0x000fce0000000000 */
.L_x_7:
[----:B------:R-:W-:Y:S05]  /*0950*/  BSYNC.RECONVERGENT B1 ;  /* 0x0000000000017941 */ /* 0x000fea0003800200 */
.L_x_6:
        /* <DEDUP_REMOVED lines=24> */
[----:B------:R-:W-:-:S08]  /*0ae0*/  @P3 VIADD R4, R3, 0x40 ;  /* 0x0000004003043836 */ /* 0x000fd00000000000 */
[C---:B------:R-:W-:Y:S02]  /*0af0*/  @P4 VIADD R4, R3.reuse, 0x60 ;  /* 0x0000006003044836 */ /* 0x040fe40000000000 */
[----:B------:R-:W-:-:S07]  /*0b00*/  VIADD R3, R3, 0x80 ;  /* 0x0000008003037836 */ /* 0x000fce0000000000 */
.L_x_9:
[----:B------:R-:W-:Y:S05]  /*0b10*/  BSYNC.RECONVERGENT B1 ;  /* 0x0000000000017941 */ /* 0x000fea0003800200 */
.L_x_8:
[----:B------:R-:W-:Y:S05]  /*0b20*/  @!P1 BRA `(.L_x_1) ;  /* 0x0000000000389947 */ /* 0x000fea0003800000 */
[----:B------:R-:W0:Y:S01]  /*0b30*/  LDC R6, c[0x0][0x38c] ;  /* 0x0000e300ff067b82 */ /* 0x000e220000000800 */
[----:B------:R-:W-:-:S07]  /*0b40*/  IMAD.MOV R2, RZ, RZ, -R2 ;  /* 0x000000ffff027224 */ /* 0x000fce00078e0a02 */
[----:B------:R-:W1:Y:S01]  /*0b50*/  LDC.64 R8, c[0x0][0x380] ;  /* 0x0000e000ff087b82 */ /* 0x000e620000000a00 */
[----:B0-----:R-:W-:-:S07]  /*0b60*/  IMAD R11, R6, UR4, R3 ;  /* 0x00000004060b7c24 */ /* 0x001fce000f8e0203 */
.L_x_10:
[----:B-1----:R-:W-:-:S06]  /*0b70*/  IMAD.WIDE R6, R11, 0x4, R8 ;  /* 0x000000040b067825 */ /* 0x002fcc00078e0208 */
[----:B------:R-:W2:Y:S01]  /*0b80*/  LDG.E.CONSTANT R6, desc[UR6][R6.64] ;  /* 0x0000000606067981 */ /* 0x000ea2000c1e9900 */
[----:B------:R-:W-:Y:S02]  /*0b90*/  VIADD R2, R2, 0x1 ;  /* 0x0000000102027836 */ /* 0x000fe40000000000 */
[----:B------:R-:W-:-:S03]  /*0ba0*/  VIADD R11, R11, 0x20 ;  /* 0x000000200b0b7836 */ /* 0x000fc60000000000 */
[----:B------:R-:W-:Y:S02]  /*0bb0*/  ISETP.NE.AND P1, PT, R2, RZ, PT ;  /* 0x000000ff0200720c */ /* 0x000fe40003f25270 */
[----:B--2---:R-:W-:-:S04]  /*0bc0*/  FSETP.GT.AND P0, PT, R6, R5, PT ;  /* 0x000000050600720b */ /* 0x004fc80003f04000 */
[C---:B------:R-:W-:Y:S01]  /*0bd0*/  SEL R4, R3.reuse, R4, P0 ;  /* 0x0000000403047207 */ /* 0x040fe20000000000 */
[----:B------:R-:W-:Y:S01]  /*0be0*/  VIADD R3, R3, 0x20 ;  /* 0x0000002003037836 */ /* 0x000fe20000000000 */
[----:B------:R-:W-:-:S05]  /*0bf0*/  FSEL R5, R6, R5, P0 ;  /* 0x0000000506057208 */ /* 0x000fca0000000000 */
[----:B------:R-:W-:Y:S05]  /*0c00*/  @P1 BRA `(.L_x_10) ;  /* 0xfffffffc00d81947 */ /* 0x000fea000383ffff */
.L_x_1:
[----:B------:R-:W-:Y:S05]  /*0c10*/  BSYNC.RECONVERGENT B0 ;  /* 0x0000000000007941 */ /* 0x000fea0003800200 */
.L_x_0:
[----:B------:R-:W0:Y:S01]  /*0c20*/  SHFL.DOWN PT, R2, R5, 0x10, 0x1f ;  /* 0x0a001f0005027f89 */ /* 0x000e2200000e0000 */
[----:B------:R-:W-:-:S03]  /*0c30*/  ISETP.NE.AND P1, PT, R0, RZ, PT ;  /* 0x000000ff0000720c */ /* 0x000fc60003f25270 */
[----:B------:R-:W1:Y:S01]  /*0c40*/  SHFL.DOWN PT, R3, R4, 0x10, 0x1f ;  /* 0x0a001f0004037f89 */ /* 0x000e6200000e0000 */
[----:B0-----:R-:W-:-:S04]  /*0c50*/  FSETP.GEU.AND P0, PT, R5, R2, PT ;  /* 0x000000020500720b */ /* 0x001fc80003f0e000 */
[----:B------:R-:W-:Y:S02]  /*0c60*/  FSEL R2, R2, R5, !P0 ;  /* 0x0000000502027208 */ /* 0x000fe40004000000 */
[----:B-1----:R-:W-:-:S03]  /*0c70*/  SEL R3, R3, R4, !P0 ;  /* 0x0000000403037207 */ /* 0x002fc60004000000 */
[----:B------:R-:W0:Y:S04]  /*0c80*/  SHFL.DOWN PT, R7, R2, 0x8, 0x1f ;  /* 0x09001f0002077f89 */ /* 0x000e2800000e0000 */
        /* <DEDUP_REMOVED lines=14> */
[----:B------:R0:W1:Y:S04]  /*0d70*/  SHFL.DOWN PT, R10, R9, 0x1, 0x1f ;  /* 0x08201f00090a7f89 */ /* 0x00006800000e0000 */
[----:B------:R0:W2:Y:S01]  /*0d80*/  SHFL.DOWN PT, R7, R0, 0x1, 0x1f ;  /* 0x08201f0000077f89 */ /* 0x0000a200000e0000 */
[----:B------:R-:W-:Y:S05]  /*0d90*/  @P1 EXIT ;  /* 0x000000000000194d */ /* 0x000fea0003800000 */
[----:B------:R-:W3:Y:S01]  /*0da0*/  LDC R11, c[0x0][0x390] ;  /* 0x0000e400ff0b7b82 */ /* 0x000ee20000000800 */
[----:B-1----:R-:W-:-:S04]  /*0db0*/  FSETP.GEU.AND P0, PT, R9, R10, PT ;  /* 0x0000000a0900720b */ /* 0x002fc80003f0e000 */
[----:B0-----:R-:W-:Y:S02]  /*0dc0*/  FSEL R9, R10, R9, !P0 ;  /* 0x000000090a097208 */ /* 0x001fe40004000000 */
[----:B--2---:R-:W-:Y:S01]  /*0dd0*/  SEL R7, R7, R0, !P0 ;  /* 0x0000000007077207 */ /* 0x004fe20004000000 */
[----:B------:R-:W0:Y:S08]  /*0de0*/  LDC.64 R2, c[0x0][0x398] ;  /* 0x0000e600ff027b82 */ /* 0x000e300000000a00 */
[----:B------:R-:W1:Y:S01]  /*0df0*/  LDC.64 R4, c[0x0][0x3a0] ;  /* 0x0000e800ff047b82 */ /* 0x000e620000000a00 */
[----:B---3--:R-:W-:-:S04]  /*0e00*/  IMAD R11, R11, UR4, RZ ;  /* 0x000000040b0b7c24 */ /* 0x008fc8000f8e02ff */
[----:B0-----:R-:W-:-:S05]  /*0e10*/  IMAD.WIDE R2, R11, 0x4, R2 ;  /* 0x000000040b027825 */ /* 0x001fca00078e0202 */
[----:B------:R-:W-:Y:S01]  /*0e20*/  STG.E desc[UR6][R2.64], R9 ;  /* 0x0000000902007986 */ /* 0x000fe2000c101906 */
[----:B-1----:R-:W-:-:S05]  /*0e30*/  IMAD.WIDE R4, R11, 0x4, R4 ;  /* 0x000000040b047825 */ /* 0x002fca00078e0204 */
[----:B------:R-:W-:Y:S01]  /*0e40*/  STG.E desc[UR6][R4.64], R7 ;  /* 0x0000000704007986 */ /* 0x000fe2000c101906 */
[----:B------:R-:W-:Y:S05]  /*0e50*/  EXIT ;  /* 0x000000000000794d */ /* 0x000fea0003800000 */
.L_x_11:
[----:B------:R-:W-:-:S00]  /*0e60*/  BRA `(.L_x_11) ;  /* 0xfffffffc00fc7947 */ /* 0x000fc0000383ffff */
[----:B------:R-:W-:-:S00]  /*0e70*/  NOP ;  /* 0x0000000000007918 */ /* 0x000fc00000000000 */
        /* <DEDUP_REMOVED lines=8> */
.L_x_134:


//--------------------- .text.bottomk_warp_heap_rowwise_kernel --------------------------
	.section	.text.bottomk_warp_heap_rowwise_kernel,"ax",@progbits
	.align	128
        .global         bottomk_warp_heap_rowwise_kernel
        .type           bottomk_warp_heap_rowwise_kernel,@function
        .size           bottomk_warp_heap_rowwise_kernel,(.L_x_135 - bottomk_warp_heap_rowwise_kernel)
        .other          bottomk_warp_heap_rowwise_kernel,@"STO_CUDA_ENTRY STV_DEFAULT"
bottomk_warp_heap_rowwise_kernel:
.text.bottomk_warp_heap_rowwise_kernel:
[----:B------:R-:W0:Y:S08]  /*0000*/  LDC R1, c[0x0][0x37c] ;  /* 0x0000df00ff017b82 */ /* 0x000e300000000800 */
[----:B------:R-:W1:Y:S01]  /*0010*/  S2UR UR6, SR_CTAID.Y ;  /* 0x00000000000679c3 */ /* 0x000e620000002600 */
[----:B0-----:R-:W-:-:S07]  /*0020*/  VIADD R1, R1, 0xffffffc0 ;  /* 0xffffffc001017836 */ /* 0x001fce0000000000 */
[----:B------:R-:W1:Y:S02]  /*0030*/  LDC R0, c[0x0][0x388] ;  /* 0x0000e200ff007b82 */ /* 0x000e640000000800 */
[----:B-1----:R-:W-:-:S13]  /*0040*/  ISETP.LE.AND P0, PT, R0, UR6, PT ;  /* 0x0000000600007c0c */ /* 0x002fda000bf03270 */
[----:B------:R-:W-:Y:S05]  /*0050*/  @P0 EXIT ;  /* 0x000000000000094d */ /* 0x000fea0003800000 */
[----:B------:R-:W0:Y:S02]  /*0060*/  LDC R0, c[0x0][0x360] ;  /* 0x0000d800ff007b82 */ /* 0x000e240000000800 */
[----:B0-----:R-:W-:-:S13]  /*0070*/  ISETP.NE.AND P0, PT, R0, 0x80, PT ;  /* 0x000000800000780c */ /* 0x001fda0003f05270 */
[----:B------:R-:W-:Y:S05]  /*0080*/  @P0 EXIT ;  /* 0x000000000000094d */ /* 0x000fea0003800000 */
[----:B------:R-:W0:Y:S01]  /*0090*/  S2R R14, SR_TID.X ;  /* 0x00000000000e7919 */ /* 0x000e220000002100 */
[----:B------:R-:W0:Y:S01]  /*00a0*/  LDC R19, c[0x0][0x38c] ;  /* 0x0000e300ff137b82 */ /* 0x000e220000000800 */
[----:B------:R-:W-:Y:S01]  /*00b0*/  IMAD.MOV.U32 R4, RZ, RZ, 0x7f800000 ;  /* 0x7f800000ff047424 */ /* 0x000fe200078e00ff */
[----:B------:R-:W1:Y:S01]  /*00c0*/  LDCU.64 UR10, c[0x0][0x358] ;  /* 0x00006b00ff0a77ac */ /* 0x000e620008000a00 */
[----:B------:R-:W-:Y:S01]  /*00d0*/  IMAD.MOV.U32 R5, RZ, RZ, 0x7f800000 ;  /* 0x7f800000ff057424 */ /* 0x000fe200078e00ff */
[----:B------:R-:W-:Y:S01]  /*00e0*/  BSSY.RECONVERGENT B2, `(.L_x_12) ;  /* 0x000029e000027945 */ /* 0x000fe20003800200 */
[----:B------:R-:W-:Y:S01]  /*00f0*/  IMAD.MOV.U32 R6, RZ, RZ, 0x7f800000 ;  /* 0x7f800000ff067424 */ /* 0x000fe200078e00ff */
[----:B------:R-:W2:Y:S01]  /*0100*/  LDCU UR8, c[0x0][0x38c] ;  /* 0x00007180ff0877ac */ /* 0x000ea20008000800 */
[----:B------:R-:W-:Y:S02]  /*0110*/  IMAD.MOV.U32 R7, RZ, RZ, 0x7f800000 ;  /* 0x7f800000ff077424 */ /* 0x000fe400078e00ff */
[----:B------:R-:W-:-:S02]  /*0120*/  IMAD.MOV.U32 R8, RZ, RZ, -0x1 ;  /* 0xffffffffff087424 */ /* 0x000fc400078e00ff */
[----:B------:R-:W-:Y:S01]  /*0130*/  IMAD.MOV.U32 R9, RZ, RZ, -0x1 ;  /* 0xffffffffff097424 */ /* 0x000fe200078e00ff */
[----:B------:R3:W-:Y:S01]  /*0140*/  STL.128 [R1], R4 ;  /* 0x0000000401007387 */ /* 0x0007e20000100c00 */
[----:B------:R-:W-:Y:S02]  /*0150*/  IMAD.MOV.U32 R10, RZ, RZ, -0x1 ;  /* 0xffffffffff0a7424 */ /* 0x000fe400078e00ff */
[----:B------:R-:W-:Y:S01]  /*0160*/  IMAD.MOV.U32 R11, RZ, RZ, -0x1 ;  /* 0xffffffffff0b7424 */ /* 0x000fe200078e00ff */
[----:B------:R3:W-:Y:S04]  /*0170*/  STL.128 [R1+0x10], R4 ;  /* 0x0000100401007387 */ /* 0x0007e80000100c00 */
[----:B------:R3:W-:Y:S04]  /*0180*/  STL.128 [R1+0x20], R8 ;  /* 0x0000200801007387 */ /* 0x0007e80000100c00 */
[----:B------:R3:W-:Y:S01]  /*0190*/  STL.128 [R1+0x30], R8 ;  /* 0x0000300801007387 */ /* 0x0007e20000100c00 */
[----:B0-----:R-:W-:-:S13]  /*01a0*/  ISETP.GE.AND P0, PT, R14, R19, PT ;  /* 0x000000130e00720c */ /* 0x001fda0003f06270 */
[----:B-123--:R-:W-:Y:S05]  /*01b0*/  @P0 BRA `(.L_x_13) ;  /* 0x0000002800400947 */ /* 0x00efea0003800000 */
[----:B------:R-:W-:Y:S01]  /*01c0*/  LOP3.LUT R15, RZ, R14, RZ, 0x33, !PT ;  /* 0x0000000eff0f7212 */ /* 0x000fe200078e33ff */
[----:B------:R-:W0:Y:S01]  /*01d0*/  LDCU UR4, c[0x0][0x2f8] ;  /* 0x00005f00ff0477ac */ /* 0x000e220008000800 */
[----:B------:R-:W-:Y:S01]  /*01e0*/  BSSY.RECONVERGENT B1, `(.L_x_14) ;  /* 0x0000090000017945 */ /* 0x000fe20003800200 */
[----:B------:R-:W-:Y:S02]  /*01f0*/  IMAD.MOV.U32 R13, RZ, RZ, R14 ;  /* 0x000000ffff0d7224 */ /* 0x000fe400078e000e */
[----:B------:R-:W-:-:S05]  /*0200*/  IMAD.IADD R15, R15, 0x1, R19 ;  /* 0x000000010f0f7824 */ /* 0x000fca00078e0213 */
[----:B------:R-:W-:-:S04]  /*0210*/  LOP3.LUT R0, R15, 0x180, RZ, 0xc0, !PT ;  /* 0x000001800f007812 */ /* 0x000fc800078ec0ff */
[----:B------:R-:W-:Y:S01]  /*0220*/  ISETP.NE.AND P0, PT, R0, 0x180, PT ;  /* 0x000001800000780c */ /* 0x000fe20003f05270 */
[----:B0-----:R-:W-:-:S12]  /*0230*/  VIADD R12, R1, UR4 ;  /* 0x00000004010c7c36 */ /* 0x001fd80008000000 */
[----:B------:R-:W-:Y:S05]  /*0240*/  @!P0 BRA `(.L_x_15) ;  /* 0x0000000800248947 */ /* 0x000fea0003800000 */
[----:B------:R-:W0:Y:S01]  /*0250*/  LDC.64 R16, c[0x0][0x380] ;  /* 0x0000e000ff107b82 */ /* 0x000e220000000a00 */
[----:B------:R-:W-:Y:S01]  /*0260*/  LEA.HI R0, R15, 0x1, RZ, 0x19 ;  /* 0x000000010f007811 */ /* 0x000fe200078fc8ff */
[--C-:B------:R-:W-:Y:S02]  /*0270*/  IMAD R19, R19, UR6, R14.reuse ;  /* 0x0000000613137c24 */ /* 0x100fe4000f8e020e */
[----:B------:R-:W-:Y:S01]  /*0280*/  VIADD R18, R12, 0x4 ;  /* 0x000000040c127836 */ /* 0x000fe20000000000 */
[----:B------:R-:W-:Y:S01]  /*0290*/  LOP3.LUT R0, R0, 0x3, RZ, 0xc0, !PT ;  /* 0x0000000300007812 */ /* 0x000fe200078ec0ff */
[----:B------:R-:W-:Y:S02]  /*02a0*/  VIADD R20, R12, 0x8 ;  /* 0x000000080c147836 */ /* 0x000fe40000000000 */
[----:B------:R-:W-:Y:S02]  /*02b0*/  IMAD.MOV.U32 R13, RZ, RZ, R14 ;  /* 0x000000ffff0d7224 */ /* 0x000fe400078e000e */
[----:B------:R-:W-:-:S07]  /*02c0*/  IMAD.MOV R0, RZ, RZ, -R0 ;  /* 0x000000ffff007224 */ /* 0x000fce00078e0a00 */
.L_x_22:
[----:B012-4-:R-:W-:Y:S01]  /*02d0*/  IMAD.WIDE R10, R19, 0x4, R16 ;  /* 0x00000004130a7825 */ /* 0x017fe200078e0210 */
[----:B---3--:R-:W2:Y:S04]  /*02e0*/  LDL.128 R4, [R1] ;  /* 0x0000000001047983 */ /* 0x008ea80000100c00 */
[----:B------:R-:W2:Y:S01]  /*02f0*/  LDG.E.CONSTANT R2, desc[UR10][R10.64] ;  /* 0x0000000a0a027981 */ /* 0x000ea2000c1e9900 */
[----:B------:R-:W-:Y:S01]  /*0300*/  VIADD R0, R0, 0x1 ;  /* 0x0000000100007836 */ /* 0x000fe20000000000 */
[----:B------:R-:W-:Y:S01]  /*0310*/  PLOP3.LUT P0, PT, PT, PT, PT, 0x80, 0x8 ;  /* 0x000000000008781c */ /* 0x000fe20003f0f070 */
[----:B------:R-:W-:Y:S04]  /*0320*/  BSSY.RECONVERGENT B0, `(.L_x_16) ;  /* 0x0000077000007945 */ /* 0x000fe80003800200 */
[----:B------:R-:W-:Y:S01]  /*0330*/  BSSY.RELIABLE B3, `(.L_x_17) ;  /* 0x000004b000037945 */ /* 0x000fe20003800100 */
[----:B------:R-:W-:Y:S01]  /*0340*/  PLOP3.LUT P3, PT, PT, PT, PT, 0x80, 0x8 ;  /* 0x000000000008781c */ /* 0x000fe20003f6f070 */
[----:B------:R-:W-:Y:S01]  /*0350*/  IMAD.MOV.U32 R8, RZ, RZ, RZ ;  /* 0x000000ffff087224 */ /* 0x000fe200078e00ff */
[----:B------:R-:W-:Y:S01]  /*0360*/  ISETP.NE.AND P6, PT, R0, RZ, PT ;  /* 0x000000ff0000720c */ /* 0x000fe20003fc5270 */
[----:B------:R-:W-:Y:S01]  /*0370*/  IMAD.MOV.U32 R3, RZ, RZ, R12 ;  /* 0x000000ffff037224 */ /* 0x000fe200078e000c */
[----:B------:R-:W-:-:S02]  /*0380*/  P2R R22, PR, RZ, 0x1 ;  /* 0x00000001ff167803 */ /* 0x000fc40000000000 */
[----:B------:R-:W-:Y:S02]  /*0390*/  PLOP3.LUT P2, PT, PT, PT, PT, 0x80, 0x8 ;  /* 0x000000000008781c */ /* 0x000fe40003f4f070 */
[----:B------:R-:W-:Y:S02]  /*03a0*/  PLOP3.LUT P1, PT, PT, PT, PT, 0x80, 0x8 ;  /* 0x000000000008781c */ /* 0x000fe40003f2f070 */
[----:B------:R-:W-:Y:S02]  /*03b0*/  PLOP3.LUT P0, PT, PT, PT, PT, 0x80, 0x8 ;  /* 0x000000000008781c */ /* 0x000fe40003f0f070 */
[----:B------:R-:W-:Y:S02]  /*03c0*/  PLOP3.LUT P4, PT, PT, PT, PT, 0x80, 0x8 ;  /* 0x000000000008781c */ /* 0x000fe40003f8f070 */
[----:B------:R-:W-:Y:S02]  /*03d0*/  P2R R21, PR, RZ, 0x40 ;  /* 0x00000040ff157803 */ /* 0x000fe40000000000 */
[----:B--2---:R-:W-:-:S13]  /*03e0*/  FSETP.GEU.AND P5, PT, R2, R4, PT ;  /* 0x000000040200720b */ /* 0x004fda0003fae000 */
[----:B------:R-:W-:Y:S05]  /*03f0*/  @!P5 BRA `(.L_x_18) ;  /* 0x0000000000f8d947 */ /* 0x000fea0003800000 */
[----:B------:R-:W-:Y:S01]  /*0400*/  FSETP.GEU.AND P6, PT, R2, R5, PT ;  /* 0x000000050200720b */ /* 0x000fe20003fce000 */
[----:B------:R-:W-:Y:S02]  /*0410*/  IMAD.MOV.U32 R8, RZ, RZ, 0x1 ;  /* 0x00000001ff087424 */ /* 0x000fe400078e00ff */
[----:B------:R-:W-:-:S10]  /*0420*/  IMAD.MOV.U32 R3, RZ, RZ, R18 ;  /* 0x000000ffff037224 */ /* 0x000fd400078e0012 */
[----:B------:R-:W-:Y:S05]  /*0430*/  @!P6 BRA `(.L_x_18) ;  /* 0x0000000000e8e947 */ /* 0x000fea0003800000 */
[----:B------:R-:W-:Y:S01]  /*0440*/  FSETP.GEU.AND P6, PT, R2, R6, PT ;  /* 0x000000060200720b */ /* 0x000fe20003fce000 */
[----:B------:R-:W-:Y:S01]  /*0450*/  IMAD.MOV.U32 R8, RZ, RZ, 0x2 ;  /* 0x00000002ff087424 */ /* 0x000fe200078e00ff */
[----:B------:R-:W-:Y:S01]  /*0460*/  PLOP3.LUT P4, PT, PT, PT, PT, 0x8, 0x80 ;  /* 0x000000000080781c */ /* 0x000fe20003f8e170 */
[----:B------:R-:W-:Y:S01]  /*0470*/  IMAD.MOV.U32 R3, RZ, RZ, R20 ;  /* 0x000000ffff037224 */ /* 0x000fe200078e0014 */
[----:B------:R-:W-:Y:S02]  /*0480*/  PLOP3.LUT P3, PT, PT, PT, PT, 0x80, 0x8 ;  /* 0x000000000008781c */ /* 0x000fe40003f6f070 */
[----:B------:R-:W-:Y:S02]  /*0490*/  PLOP3.LUT P2, PT, PT, PT, PT, 0x80, 0x8 ;  /* 0x000000000008781c */ /* 0x000fe40003f4f070 */
[----:B------:R-:W-:Y:S02]  /*04a0*/  PLOP3.LUT P1, PT, PT, PT, PT, 0x80, 0x8 ;  /* 0x000000000008781c */ /* 0x000fe40003f2f070 */
[----:B------:R-:W-:-:S03]  /*04b0*/  PLOP3.LUT P0, PT, PT, PT, PT, 0x80, 0x8 ;  /* 0x000000000008781c */ /* 0x000fc60003f0f070 */
[----:B------:R-:W-:Y:S10]  /*04c0*/  @!P6 BRA `(.L_x_18) ;  /* 0x0000000000c4e947 */ /* 0x000ff40003800000 */
[----:B------:R-:W-:Y:S01]  /*04d0*/  FSETP.GEU.AND P6, PT, R2, R7, PT ;  /* 0x000000070200720b */ /* 0x000fe20003fce000 */
[----:B------:R-:W-:Y:S01]  /*04e0*/  VIADD R3, R12, 0xc ;  /* 0x0000000c0c037836 */ /* 0x000fe20000000000 */
[----:B------:R-:W-:Y:S01]  /*04f0*/  PLOP3.LUT P0, PT, PT, PT, PT, 0x8, 0x80 ;  /* 0x000000000080781c */ /* 0x000fe20003f0e170 */
[----:B------:R-:W-:Y:S01]  /*0500*/  IMAD.MOV.U32 R8, RZ, RZ, 0x3 ;  /* 0x00000003ff087424 */ /* 0x000fe200078e00ff */
[----:B------:R-:W-:Y:S02]  /*0510*/  PLOP3.LUT P3, PT, PT, PT, PT, 0x80, 0x8 ;  /* 0x000000000008781c */ /* 0x000fe40003f6f070 */
[----:B------:R-:W-:Y:S02]  /*0520*/  PLOP3.LUT P2, PT, PT, PT, PT, 0x80, 0x8 ;  /* 0x000000000008781c */ /* 0x000fe40003f4f070 */
[----:B------:R-:W-:Y:S02]  /*0530*/  PLOP3.LUT P1, PT, PT, PT, PT, 0x80, 0x8 ;  /* 0x000000000008781c */ /* 0x000fe40003f2f070 */
[----:B------:R-:W-:-:S03]  /*0540*/  PLOP3.LUT P4, PT, PT, PT, PT, 0x8, 0x80 ;  /* 0x000000000080781c */ /* 0x000fc60003f8e170 */
[----:B------:R-:W-:Y:S10]  /*0550*/  @!P6 BRA `(.L_x_18) ;  /* 0x0000000000a0e947 */ /* 0x000ff40003800000 */
[----:B------:R-:W2:Y:S01]  /*0560*/  LDL.128 R8, [R1+0x10] ;  /* 0x0000100001087983 */ /* 0x000ea20000100c00 */
[----:B------:R-:W-:Y:S01]  /*0570*/  PLOP3.LUT P1, PT, PT, PT, PT, 0x8, 0x80 ;  /* 0x000000000080781c */ /* 0x000fe20003f2e170 */
[----:B------:R-:W-:Y:S01]  /*0580*/  VIADD R3, R12, 0x10 ;  /* 0x000000100c037836 */ /* 0x000fe20000000000 */
[----:B------:R-:W-:Y:S02]  /*0590*/  PLOP3.LUT P3, PT, PT, PT, PT, 0x80, 0x8 ;  /* 0x000000000008781c */ /* 0x000fe40003f6f070 */
[----:B------:R-:W-:Y:S02]  /*05a0*/  PLOP3.LUT P2, PT, PT, PT, PT, 0x80, 0x8 ;  /* 0x000000000008781c */ /* 0x000fe40003f4f070 */
[----:B------:R-:W-:Y:S02]  /*05b0*/  PLOP3.LUT P0, PT, PT, PT, PT, 0x8, 0x80 ;  /* 0x000000000080781c */ /* 0x000fe40003f0e170 */
[----:B------:R-:W-:Y:S02]  /*05c0*/  PLOP3.LUT P4, PT, PT, PT, PT, 0x8, 0x80 ;  /* 0x000000000080781c */ /* 0x000fe40003f8e170 */
[----:B--2---:R-:W-:Y:S01]  /*05d0*/  FSETP.GEU.AND P6, PT, R2, R8, PT ;  /* 0x000000080200720b */ /* 0x004fe20003fce000 */
[----:B------:R-:W-:-:S12]  /*05e0*/  IMAD.MOV.U32 R8, RZ, RZ, 0x4 ;  /* 0x00000004ff087424 */ /* 0x000fd800078e00ff */
[----:B------:R-:W-:Y:S05]  /*05f0*/  @!P6 BRA `(.L_x_18) ;  /* 0x000000000078e947 */ /* 0x000fea0003800000 */
        /* <DEDUP_REMOVED lines=18> */
[----:B------:R-:W-:-:S13]  /*0720*/  FSETP.GEU.AND P0, PT, R2, R11, PT ;  /* 0x0000000b0200720b */ /* 0x000fda0003f0e000 */
[----:B------:R-:W-:Y:S05]  /*0730*/  @P0 BREAK.RELIABLE B3 ;  /* 0x0000000000030942 */ /* 0x000fea0003800100 */
[----:B------:R-:W-:Y:S05]  /*0740*/  @P0 BRA `(.L_x_19) ;  /* 0x0000000000d00947 */ /* 0x000fea0003800000 */
[----:B------:R-:W-:Y:S01]  /*0750*/  PLOP3.LUT P0, PT, PT, PT, PT, 0x8, 0x80 ;  /* 0x000000000080781c */ /* 0x000fe20003f0e170 */
[----:B------:R-:W-:Y:S01]  /*0760*/  VIADD R3, R12, 0x1c ;  /* 0x0000001c0c037836 */ /* 0x000fe20000000000 */
[----:B------:R-:W-:Y:S01]  /*0770*/  PLOP3.LUT P3, PT, PT, PT, PT, 0x8, 0x80 ;  /* 0x000000000080781c */ /* 0x000fe20003f6e170 */
[----:B------:R-:W-:Y:S01]  /*0780*/  IMAD.MOV.U32 R8, RZ, RZ, 0x7 ;  /* 0x00000007ff087424 */ /* 0x000fe200078e00ff */
[----:B------:R-:W-:Y:S02]  /*0790*/  P2R R22, PR, RZ, 0x1 ;  /* 0x00000001ff167803 */ /* 0x000fe40000000000 */
[----:B------:R-:W-:Y:S02]  /*07a0*/  PLOP3.LUT P2, PT, PT, PT, PT, 0x8, 0x80 ;  /* 0x000000000080781c */ /* 0x000fe40003f4e170 */
[----:B------:R-:W-:Y:S02]  /*07b0*/  PLOP3.LUT P1, PT, PT, PT, PT, 0x8, 0x80 ;  /* 0x000000000080781c */ /* 0x000fe40003f2e170 */
[----:B------:R-:W-:-:S02]  /*07c0*/  PLOP3.LUT P0, PT, PT, PT, PT, 0x8, 0x80 ;  /* 0x000000000080781c */ /* 0x000fc40003f0e170 */
[----:B------:R-:W-:-:S13]  /*07d0*/  PLOP3.LUT P4, PT, PT, PT, PT, 0x8, 0x80 ;  /* 0x000000000080781c */ /* 0x000fda0003f8e170 */
.L_x_18:
[----:B------:R-:W-:Y:S05]  /*07e0*/  BSYNC.RELIABLE B3 ;  /* 0x0000000000037941 */ /* 0x000fea0003800100 */
.L_x_17:
[----:B------:R-:W-:Y:S01]  /*07f0*/  ISETP.NE.AND P6, PT, R22, RZ, PT ;  /* 0x000000ff1600720c */ /* 0x000fe20003fc5270 */
[----:B------:R-:W-:-:S12]  /*0800*/  BSSY.RECONVERGENT B3, `(.L_x_20) ;  /* 0x0000023000037945 */ /* 0x000fd80003800200 */
[----:B------:R-:W-:Y:S05]  /*0810*/  @!P6 BRA `(.L_x_21) ;  /* 0x000000000084e947 */ /* 0x000fea0003800000 */
[----:B------:R-:W2:Y:S04]  /*0820*/  LDL R10, [R1+0x18] ;  /* 0x00001800010a7983 */ /* 0x000ea80000100800 */
[----:B------:R-:W3:Y:S04]  /*0830*/  LDL R6, [R1+0x38] ;  /* 0x0000380001067983 */ /* 0x000ee80000100800 */
[----:B--2---:R0:W-:Y:S04]  /*0840*/  STL [R1+0x1c], R10 ;  /* 0x00001c0a01007387 */ /* 0x0041e80000100800 */
[----:B---3--:R0:W-:Y:S01]  /*0850*/  STL [R1+0x3c], R6 ;  /* 0x00003c0601007387 */ /* 0x0081e20000100800 */
[----:B------:R-:W-:Y:S05]  /*0860*/  @!P3 BRA `(.L_x_21) ;  /* 0x000000000070b947 */ /* 0x000fea0003800000 */
[----:B0-----:R-:W2:Y:S04]  /*0870*/  LDL R6, [R1+0x14] ;  /* 0x0000140001067983 */ /* 0x001ea80000100800 */
[----:B------:R-:W3:Y:S04]  /*0880*/  LDL R10, [R1+0x34] ;  /* 0x00003400010a7983 */ /* 0x000ee80000100800 */
[----:B--2---:R1:W-:Y:S04]  /*0890*/  STL [R1+0x18], R6 ;  /* 0x0000180601007387 */ /* 0x0043e80000100800 */
[----:B---3--:R1:W-:Y:S01]  /*08a0*/  STL [R1+0x38], R10 ;  /* 0x0000380a01007387 */ /* 0x0083e20000100800 */
[----:B------:R-:W-:Y:S05]  /*08b0*/  @!P2 BRA `(.L_x_21) ;  /* 0x00000000005ca947 */ /* 0x000fea0003800000 */
[----:B-1----:R-:W2:Y:S04]  /*08c0*/  LDL R6, [R1+0x10] ;  /* 0x0000100001067983 */ /* 0x002ea80000100800 */
[----:B------:R-:W3:Y:S04]  /*08d0*/  LDL R10, [R1+0x30] ;  /* 0x00003000010a7983 */ /* 0x000ee80000100800 */
[----:B--2---:R2:W-:Y:S04]  /*08e0*/  STL [R1+0x14], R6 ;  /* 0x0000140601007387 */ /* 0x0045e80000100800 */
[----:B---3--:R2:W-:Y:S01]  /*08f0*/  STL [R1+0x34], R10 ;  /* 0x0000340a01007387 */ /* 0x0085e20000100800 */
[----:B------:R-:W-:Y:S05]  /*0900*/  @!P1 BRA `(.L_x_21) ;  /* 0x0000000000489947 */ /* 0x000fea0003800000 */
[----:B--2---:R-:W2:Y:S04]  /*0910*/  LDL R6, [R1+0xc] ;  /* 0x00000c0001067983 */ /* 0x004ea80000100800 */
[----:B------:R-:W3:Y:S04]  /*0920*/  LDL R10, [R1+0x2c] ;  /* 0x00002c00010a7983 */ /* 0x000ee80000100800 */
[----:B--2---:R4:W-:Y:S04]  /*0930*/  STL [R1+0x10], R6 ;  /* 0x0000100601007387 */ /* 0x0049e80000100800 */
[----:B---3--:R4:W-:Y:S01]  /*0940*/  STL [R1+0x30], R10 ;  /* 0x0000300a01007387 */ /* 0x0089e20000100800 */
[----:B------:R-:W-:Y:S05]  /*0950*/  @!P0 BRA `(.L_x_21) ;  /* 0x0000000000348947 */ /* 0x000fea0003800000 */
[----:B----4-:R-:W2:Y:S04]  /*0960*/  LDL R6, [R1+0x8] ;  /* 0x0000080001067983 */ /* 0x010ea80000100800 */
        /* <DEDUP_REMOVED lines=8> */
[----:B------:R-:W-:Y:S05]  /*09f0*/  @P5 BRA `(.L_x_21) ;  /* 0x00000000000c5947 */ /* 0x000fea0003800000 */
[----:B0-----:R-:W2:Y:S04]  /*0a00*/  LDL R6, [R1+0x20] ;  /* 0x0000200001067983 */ /* 0x001ea80000100800 */
[----:B------:R3:W-:Y:S04]  /*0a10*/  STL [R1+0x4], R4 ;  /* 0x0000040401007387 */ /* 0x0007e80000100800 */
[----:B--2---:R3:W-:Y:S02]  /*0a20*/  STL [R1+0x24], R6 ;  /* 0x0000240601007387 */ /* 0x0047e40000100800 */
.L_x_21:
[----:B------:R-:W-:Y:S05]  /*0a30*/  BSYNC.RECONVERGENT B3 ;  /* 0x0000000000037941 */ /* 0x000fea0003800200 */
.L_x_20:
[----:B------:R-:W5:Y:S01]  /*0a40*/  LDCU UR4, c[0x0][0x2f8] ;  /* 0x00005f00ff0477ac */ /* 0x000f620008000800 */
[----:B------:R-:W-:Y:S02]  /*0a50*/  IMAD.U32 R8, R8, 0x4, R1 ;  /* 0x0000000408087824 */ /* 0x000fe400078e0001 */
[----:B-----5:R-:W-:-:S05]  /*0a60*/  VIADD R3, R3, -UR4 ;  /* 0x8000000403037c36 */ /* 0x020fca0008000000 */
[----:B------:R0:W-:Y:S04]  /*0a70*/  STL [R3], R2 ;  /* 0x0000000203007387 */ /* 0x0001e80000100800 */
[----:B------:R0:W-:Y:S02]  /*0a80*/  STL [R8+0x20], R13 ;  /* 0x0000200d08007387 */ /* 0x0001e40000100800 */
.L_x_19:
[----:B------:R-:W-:Y:S05]  /*0a90*/  BSYNC.RECONVERGENT B0 ;  /* 0x0000000000007941 */ /* 0x000fea0003800200 */
.L_x_16:
[----:B------:R-:W-:Y:S01]  /*0aa0*/  ISETP.NE.AND P0, PT, R21, RZ, PT ;  /* 0x000000ff1500720c */ /* 0x000fe20003f05270 */
[----:B0-----:R-:W-:Y:S02]  /*0ab0*/  VIADD R13, R13, 0x80 ;  /* 0x000000800d0d7836 */ /* 0x001fe40000000000 */
[----:B------:R-:W-:-:S10]  /*0ac0*/  VIADD R19, R19, 0x80 ;  /* 0x0000008013137836 */ /* 0x000fd40000000000 */
[----:B------:R-:W-:Y:S05]  /*0ad0*/  @P0 BRA `(.L_x_22) ;  /* 0xfffffff400fc0947 */ /* 0x000fea000383ffff */
.L_x_15:
[----:B------:R-:W-:Y:S05]  /*0ae0*/  BSYNC.RECONVERGENT B1 ;  /* 0x0000000000017941 */ /* 0x000fea0003800200 */
.L_x_14:
[----:B------:R-:W-:-:S13]  /*0af0*/  ISETP.GE.U32.AND P0, PT, R15, 0x180, PT ;  /* 0x000001800f00780c */ /* 0x000fda0003f06070 */
[----:B------:R-:W-:Y:S05]  /*0b00*/  @!P0 BRA `(.L_x_13) ;  /* 0x0000001c00ec8947 */ /* 0x000fea0003800000 */
[----:B------:R-:W0:Y:S01]  /*0b10*/  S2UR UR4, SR_CTAID.Y ;  /* 0x00000000000479c3 */ /* 0x000e220000002600 */
[----:B------:R-:W-:-:S07]  /*0b20*/  VIADD R0, R13, 0x100 ;  /* 0x000001000d007836 */ /* 0x000fce0000000000 */
[----:B------:R-:W0:Y:S08]  /*0b30*/  LDC R2, c[0x0][0x38c] ;  /* 0x0000e300ff027b82 */ /* 0x000e300000000800 */
[----:B------:R-:W1:Y:S01]  /*0b40*/  LDC.64 R16, c[0x0][0x380] ;  /* 0x0000e000ff107b82 */ /* 0x000e620000000a00 */
[----:B0-----:R-:W-:-:S07]  /*0b50*/  IMAD R13, R2, UR4, R13 ;  /* 0x00000004020d7c24 */ /* 0x001fce000f8e020d */
.L_x_47:
[----:B-1----:R-:W-:Y:S01]  /*0b60*/  IMAD.WIDE R18, R13, 0x4, R16 ;  /* 0x000000040d127825 */ /* 0x002fe200078e0210 */
[----:B--234-:R-:W2:Y:S04]  /*0b70*/  LDL.128 R4, [R1] ;  /* 0x0000000001047983 */ /* 0x01cea80000100c00 */
[----:B------:R-:W2:Y:S01]  /*0b80*/  LDG.E.CONSTANT R3, desc[UR10][R18.64] ;  /* 0x0000000a12037981 */ /* 0x000ea2000c1e9900 */
[----:B------:R-:W-:Y:S04]  /*0b90*/  BSSY.RECONVERGENT B0, `(.L_x_23) ;  /* 0x000007a000007945 */ /* 0x000fe80003800200 */
[----:B------:R-:W-:Y:S01]  /*0ba0*/  BSSY.RELIABLE B1, `(.L_x_24) ;  /* 0x000004d000017945 */ /* 0x000fe20003800100 */
[----:B------:R-:W-:Y:S01]  /*0bb0*/  PLOP3.LUT P5, PT, PT, PT, PT, 0x80, 0x8 ;  /* 0x000000000008781c */ /* 0x000fe20003faf070 */
[----:B------:R-:W-:Y:S01]  /*0bc0*/  IMAD.MOV.U32 R2, RZ, RZ, RZ ;  /* 0x000000ffff027224 */ /* 0x000fe200078e00ff */
[----:B------:R-:W-:Y:S01]  /*0bd0*/  PLOP3.LUT P4, PT, PT, PT, PT, 0x80, 0x8 ;  /* 0x000000000008781c */ /* 0x000fe20003f8f070 */
[----:B------:R-:W-:Y:S01]  /*0be0*/  IMAD.MOV.U32 R8, RZ, RZ, R12 ;  /* 0x000000ffff087224 */ /* 0x000fe200078e000c */
[----:B------:R-:W-:-:S02]  /*0bf0*/  PLOP3.LUT P3, PT, PT, PT, PT, 0x80, 0x8 ;  /* 0x000000000008781c */ /* 0x000fc40003f6f070 */
[----:B------:R-:W-:Y:S02]  /*0c00*/  PLOP3.LUT P2, PT, PT, PT, PT, 0x80, 0x8 ;  /* 0x000000000008781c */ /* 0x000fe40003f4f070 */
[----:B------:R-:W-:Y:S02]  /*0c10*/  PLOP3.LUT P1, PT, PT, PT, PT, 0x80, 0x8 ;  /* 0x000000000008781c */ /* 0x000fe40003f2f070 */
[----:B------:R-:W-:Y:S02]  /*0c20*/  PLOP3.LUT P0, PT, PT, PT, PT, 0x80, 0x8 ;  /* 0x000000000008781c */ /* 0x000fe40003f0f070 */
[----:B--2---:R-:W-:-:S13]  /*0c30*/  FSETP.GEU.AND P6, PT, R3, R4, PT ;  /* 0x000000040300720b */ /* 0x004fda0003fce000 */
        /* <DEDUP_REMOVED lines=30> */
[----:B------:R-:W-:Y:S01]  /*0e20*/  IMAD.MOV.U32 R2, RZ, RZ, 0x4 ;  /* 0x00000004ff027424 */ /* 0x000fe200078e00ff */
[----:B------:R-:W-:Y:S02]  /*0e30*/  PLOP3.LUT P4, PT, PT, PT, PT, 0x80, 0x8 ;  /* 0x000000000008781c */ /* 0x000fe40003f8f070 */
[----:B------:R-:W-:Y:S02]  /*0e40*/  PLOP3.LUT P3, PT, PT, PT, PT, 0x80, 0x8 ;  /* 0x000000000008781c */ /* 0x000fe40003f6f070 */
[----:B------:R-:W-:Y:S02]  /*0e50*/  PLOP3.LUT P1, PT, PT, PT, PT, 0x8, 0x80 ;  /* 0x000000000080781c */ /* 0x000fe40003f2e170 */
[----:B------:R-:W-:Y:S02]  /*0e60*/  PLOP3.LUT P0, PT, PT, PT, PT, 0x8, 0x80 ;  /* 0x000000000080781c */ /* 0x000fe40003f0e170 */
[----:B--2---:R-:W-:Y:S01]  /*0e70*/  FSETP.GEU.AND P6, PT, R3, R8, PT ;  /* 0x000000080300720b */ /* 0x004fe20003fce000 */
[----:B------:R-:W-:-:S12]  /*0e80*/  VIADD R8, R12, 0x10 ;  /* 0x000000100c087836 */ /* 0x000fd80000000000 */
        /* <DEDUP_REMOVED lines=26> */
[----:B------:R-:W-:Y:S02]  /*1030*/  PLOP3.LUT P3, PT, PT, PT, PT, 0x8, 0x80 ;  /* 0x000000000080781c */ /* 0x000fe40003f6e170 */
[----:B------:R-:W-:Y:S02]  /*1040*/  PLOP3.LUT P2, PT, PT, PT, PT, 0x8, 0x80 ;  /* 0x000000000080781c */ /* 0x000fe40003f4e170 */
[----:B------:R-:W-:Y:S02]  /*1050*/  PLOP3.LUT P1, PT, PT, PT, PT, 0x8, 0x80 ;  /* 0x000000000080781c */ /* 0x000fe40003f2e170 */
[----:B------:R-:W-:-:S13]  /*1060*/  PLOP3.LUT P0, PT, PT, PT, PT, 0x8, 0x80 ;  /* 0x000000000080781c */ /* 0x000fda0003f0e170 */
.L_x_25:
[----:B------:R-:W-:Y:S05]  /*1070*/  BSYNC.RELIABLE B1 ;  /* 0x0000000000017941 */ /* 0x000fea0003800100 */
.L_x_24:
[----:B------:R-:W-:Y:S04]  /*1080*/  BSSY.RECONVERGENT B1, `(.L_x_27) ;  /* 0x0000023000017945 */ /* 0x000fe80003800200 */
        /* <DEDUP_REMOVED lines=26> */
[----:B------:R-:W-:Y:S01]  /*1230*/  FSETP.GEU.AND P0, PT, R3, R4, PT ;  /* 0x000000040300720b */ /* 0x000fe20003f0e000 */
[----:B0-----:R-:W2:Y:S04]  /*1240*/  LDL R6, [R1+0x4] ;  /* 0x0000040001067983 */ /* 0x001ea80000100800 */
[----:B------:R-:W3:Y:S08]  /*1250*/  LDL R10, [R1+0x24] ;  /* 0x00002400010a7983 */ /* 0x000ef00000100800 */
[----:B------:R-:W4:Y:S04]  /*1260*/  @!P0 LDL R20, [R1+0x20] ;  /* 0x0000200001148983 */ /* 0x000f280000100800 */
[----:B------:R0:W-:Y:S04]  /*1270*/  @!P0 STL [R1+0x4], R4 ;  /* 0x0000040401008387 */ /* 0x0001e80000100800 */
[----:B--2---:R0:W-:Y:S04]  /*1280*/  STL [R1+0x8], R6 ;  /* 0x0000080601007387 */ /* 0x0041e80000100800 */
[----:B---3--:R0:W-:Y:S04]  /*1290*/  STL [R1+0x28], R10 ;  /* 0x0000280a01007387 */ /* 0x0081e80000100800 */
[----:B----4-:R0:W-:Y:S02]  /*12a0*/  @!P0 STL [R1+0x24], R20 ;  /* 0x0000241401008387 */ /* 0x0101e40000100800 */
.L_x_28:
[----:B------:R-:W-:Y:S05]  /*12b0*/  BSYNC.RECONVERGENT B1 ;  /* 0x0000000000017941 */ /* 0x000fea0003800200 */
.L_x_27:
[----:B------:R-:W0:Y:S01]  /*12c0*/  LDCU UR4, c[0x0][0x2f8] ;  /* 0x00005f00ff0477ac */ /* 0x000e220008000800 */
[----:B------:R-:W-:Y:S02]  /*12d0*/  IMAD.U32 R5, R2, 0x4, R1 ;  /* 0x0000000402057824 */ /* 0x000fe400078e0001 */
[----:B------:R-:W-:Y:S02]  /*12e0*/  VIADD R2, R0, 0xffffff00 ;  /* 0xffffff0000027836 */ /* 0x000fe40000000000 */
[----:B012-4-:R-:W-:-:S05]  /*12f0*/  VIADD R6, R8, -UR4 ;  /* 0x8000000408067c36 */ /* 0x017fca0008000000 */
[----:B------:R0:W-:Y:S04]  /*1300*/  STL [R6], R3 ;  /* 0x0000000306007387 */ /* 0x0001e80000100800 */
[----:B------:R0:W-:Y:S04]  /*1310*/  STL [R5+0x20], R2 ;  /* 0x0000200205007387 */ /* 0x0001e80000100800 */
[----:B------:R0:W5:Y:S02]  /*1320*/  LDL R4, [R1] ;  /* 0x0000000001047983 */ /* 0x0001640000100800 */
.L_x_26:
[----:B------:R-:W-:Y:S05]  /*1330*/  BSYNC.RECONVERGENT B0 ;  /* 0x0000000000007941 */ /* 0x000fea0003800200 */
.L_x_23:
[----:B0-----:R-:W2:Y:S01]  /*1340*/  LDG.E.CONSTANT R3, desc[UR10][R18.64+0x200] ;  /* 0x0002000a12037981 */ /* 0x001ea2000c1e9900 */
[----:B------:R-:W-:Y:S01]  /*1350*/  PLOP3.LUT P0, PT, PT, PT, PT, 0x80, 0x8 ;  /* 0x000000000008781c */ /* 0x000fe20003f0f070 */
[----:B------:R-:W-:Y:S04]  /*1360*/  BSSY.RECONVERGENT B0, `(.L_x_29) ;  /* 0x0000079000007945 */ /* 0x000fe80003800200 */
[----:B------:R-:W-:Y:S01]  /*1370*/  BSSY.RELIABLE B1, `(.L_x_30) ;  /* 0x000004c000017945 */ /* 0x000fe20003800100 */
[----:B------:R-:W-:Y:S01]  /*1380*/  PLOP3.LUT P3, PT, PT, PT, PT, 0x80, 0x8 ;  /* 0x000000000008781c */ /* 0x000fe20003f6f070 */
[----:B------:R-:W-:Y:S01]  /*1390*/  IMAD.MOV.U32 R6, RZ, RZ, RZ ;  /* 0x000000ffff067224 */ /* 0x000fe200078e00ff */
[----:B------:R-:W-:Y:S01]  /*13a0*/  P2R R5, PR, RZ, 0x1 ;  /* 0x00000001ff057803 */ /* 0x000fe20000000000 */
[----:B------:R-:W-:Y:S01]  /*13b0*/  IMAD.MOV.U32 R2, RZ, RZ, R12 ;  /* 0x000000ffff027224 */ /* 0x000fe200078e000c */
[----:B------:R-:W-:-:S02]  /*13c0*/  PLOP3.LUT P2, PT, PT, PT, PT, 0x80, 0x8 ;  /* 0x000000000008781c */ /* 0x000fc40003f4f070 */
[----:B------:R-:W-:Y:S02]  /*13d0*/  PLOP3.LUT P1, PT, PT, PT, PT, 0x80, 0x8 ;  /* 0x000000000008781c */ /* 0x000fe40003f2f070 */
[----:B------:R-:W-:Y:S02]  /*13e0*/  PLOP3.LUT P0, PT, PT, PT, PT, 0x80, 0x8 ;  /* 0x000000000008781c */ /* 0x000fe40003f0f070 */
[----:B------:R-:W-:Y:S02]  /*13f0*/  PLOP3.LUT P4, PT, PT, PT, PT, 0x80, 0x8 ;  /* 0x000000000008781c */ /* 0x000fe40003f8f070 */
[----:B--2--5:R-:W-:-:S13]  /*1400*/  FSETP.GEU.AND P5, PT, R3, R4, PT ;  /* 0x000000040300720b */ /* 0x024fda0003fae000 */
[----:B------:R-:W-:Y:S05]  /*1410*/  @!P5 BRA `(.L_x_31) ;  /* 0x000000040004d947 */ /* 0x000fea0003800000 */
[----:B------:R-:W2:Y:S01]  /*1420*/  LDL R8, [R1+0x4] ;  /* 0x0000040001087983 */ /* 0x000ea20000100800 */
[----:B------:R-:W-:Y:S02]  /*1430*/  VIADD R2, R12, 0x4 ;  /* 0x000000040c027836 */ /* 0x000fe40000000000 */
[----:B------:R-:W-:Y:S01]  /*1440*/  IMAD.MOV.U32 R6, RZ, RZ, 0x1 ;  /* 0x00000001ff067424 */ /* 0x000fe200078e00ff */
[----:B--2---:R-:W-:-:S13]  /*1450*/  FSETP.GEU.AND P6, PT, R3, R8, PT ;  /* 0x000000080300720b */ /* 0x004fda0003fce000 */
[----:B------:R-:W-:Y:S05]  /*1460*/  @!P6 BRA `(.L_x_31) ;  /* 0x0000000000f0e947 */ /* 0x000fea0003800000 */
[----:B------:R-:W2:Y:S01]  /*1470*/  LDL R2, [R1+0x8] ;  /* 0x0000080001027983 */ /* 0x000ea20000100800 */
        /* <DEDUP_REMOVED lines=19> */
[----:B------:R-:W2:Y:S01]  /*15b0*/  LDL.128 R8, [R1+0x10] ;  /* 0x0000100001087983 */ /* 0x000ea20000100c00 */
[----:B------:R-:W-:Y:S01]  /*15c0*/  PLOP3.LUT P1, PT, PT, PT, PT, 0x8, 0x80 ;  /* 0x000000000080781c */ /* 0x000fe20003f2e170 */
[----:B------:R-:W-:Y:S01]  /*15d0*/  VIADD R2, R12, 0x10 ;  /* 0x000000100c027836 */ /* 0x000fe20000000000 */
[----:B------:R-:W-:Y:S01]  /*15e0*/  PLOP3.LUT P3, PT, PT, PT, PT, 0x80, 0x8 ;  /* 0x000000000008781c */ /* 0x000fe20003f6f070 */
[----:B------:R-:W-:Y:S01]  /*15f0*/  IMAD.MOV.U32 R6, RZ, RZ, 0x4 ;  /* 0x00000004ff067424 */ /* 0x000fe200078e00ff */
        /* <DEDUP_REMOVED lines=35> */
.L_x_31:
[----:B------:R-:W-:Y:S05]  /*1830*/  BSYNC.RELIABLE B1 ;  /* 0x0000000000017941 */ /* 0x000fea0003800100 */
.L_x_30:
        /* <DEDUP_REMOVED lines=30> */
[----:B------:R-:W4:Y:S04]  /*1a20*/  @!P5 LDL R20, [R1+0x20] ;  /* 0x000020000114d983 */ /* 0x000f280000100800 */
[----:B------:R0:W-:Y:S04]  /*1a30*/  @!P5 STL [R1+0x4], R4 ;  /* 0x000004040100d387 */ /* 0x0001e80000100800 */
[----:B--2---:R0:W-:Y:S04]  /*1a40*/  STL [R1+0x8], R8 ;  /* 0x0000080801007387 */ /* 0x0041e80000100800 */
[----:B---3--:R0:W-:Y:S04]  /*1a50*/  STL [R1+0x28], R10 ;  /* 0x0000280a01007387 */ /* 0x0081e80000100800 */
[----:B----4-:R0:W-:Y:S02]  /*1a60*/  @!P5 STL [R1+0x24], R20 ;  /* 0x000024140100d387 */ /* 0x0101e40000100800 */
.L_x_34:
[----:B------:R-:W-:Y:S05]  /*1a70*/  BSYNC.RECONVERGENT B1 ;  /* 0x0000000000017941 */ /* 0x000fea0003800200 */
.L_x_33:
[----:B------:R-:W3:Y:S01]  /*1a80*/  LDCU UR4, c[0x0][0x2f8] ;  /* 0x00005f00ff0477ac */ /* 0x000ee20008000800 */
[----:B------:R-:W-:Y:S02]  /*1a90*/  IMAD.U32 R5, R6, 0x4, R1 ;  /* 0x0000000406057824 */ /* 0x000fe400078e0001 */
[----:B---3--:R-:W-:Y:S02]  /*1aa0*/  VIADD R6, R2, -UR4 ;  /* 0x8000000402067c36 */ /* 0x008fe40008000000 */
[----:B------:R-:W-:-:S03]  /*1ab0*/  VIADD R2, R0, 0xffffff80 ;  /* 0xffffff8000027836 */ /* 0x000fc60000000000 */
[----:B------:R3:W-:Y:S04]  /*1ac0*/  STL [R6], R3 ;  /* 0x0000000306007387 */ /* 0x0007e80000100800 */
[----:B------:R3:W-:Y:S04]  /*1ad0*/  STL [R5+0x20], R2 ;  /* 0x0000200205007387 */ /* 0x0007e80000100800 */
[----:B0-----:R3:W5:Y:S02]  /*1ae0*/  LDL R4, [R1] ;  /* 0x0000000001047983 */ /* 0x0017640000100800 */
.L_x_32:
[----:B------:R-:W-:Y:S05]  /*1af0*/  BSYNC.RECONVERGENT B0 ;  /* 0x0000000000007941 */ /* 0x000fea0003800200 */
.L_x_29:
[----:B---3--:R-:W3:Y:S01]  /*1b00*/  LDG.E.CONSTANT R5, desc[UR10][R18.64+0x400] ;  /* 0x0004000a12057981 */ /* 0x008ee2000c1e9900 */
        /* <DEDUP_REMOVED lines=11> */
[----:B---3-5:R-:W-:-:S13]  /*1bc0*/  FSETP.GEU.AND P5, PT, R5, R4, PT ;  /* 0x000000040500720b */ /* 0x028fda0003fae000 */
[----:B------:R-:W-:Y:S05]  /*1bd0*/  @!P5 BRA `(.L_x_37) ;  /* 0x000000040004d947 */ /* 0x000fea0003800000 */
[----:B------:R-:W3:Y:S01]  /*1be0*/  LDL R6, [R1+0x4] ;  /* 0x0000040001067983 */ /* 0x000ee20000100800 */
[----:B------:R-:W-:Y:S02]  /*1bf0*/  VIADD R3, R12, 0x4 ;  /* 0x000000040c037836 */ /* 0x000fe40000000000 */
[----:B------:R-:W-:Y:S01]  /*1c00*/  IMAD.MOV.U32 R2, RZ, RZ, 0x1 ;  /* 0x00000001ff027424 */ /* 0x000fe200078e00ff */
[----:B---3--:R-:W-:-:S13]  /*1c10*/  FSETP.GEU.AND P6, PT, R5, R6, PT ;  /* 0x000000060500720b */ /* 0x008fda0003fce000 */
[----:B------:R-:W-:Y:S05]  /*1c20*/  @!P6 BRA `(.L_x_37) ;  /* 0x0000000000f0e947 */ /* 0x000fea0003800000 */
[----:B------:R-:W3:Y:S01]  /*1c30*/  LDL R2, [R1+0x8] ;  /* 0x0000080001027983 */ /* 0x000ee20000100800 */
[----:B------:R-:W-:Y:S01]  /*1c40*/  PLOP3.LUT P4, PT, PT, PT, PT, 0x8, 0x80 ;  /* 0x000000000080781c */ /* 0x000fe20003f8e170 */
[----:B------:R-:W-:Y:S01]  /*1c50*/  VIADD R3, R12, 0x8 ;  /* 0x000000080c037836 */ /* 0x000fe20000000000 */
[----:B------:R-:W-:Y:S02]  /*1c60*/  PLOP3.LUT P3, PT, PT, PT, PT, 0x80, 0x8 ;  /* 0x000000000008781c */ /* 0x000fe40003f6f070 */
[----:B------:R-:W-:Y:S02]  /*1c70*/  PLOP3.LUT P2, PT, PT, PT, PT, 0x80, 0x8 ;  /* 0x000000000008781c */ /* 0x000fe40003f4f070 */
[----:B------:R-:W-:Y:S02]  /*1c80*/  PLOP3.LUT P1, PT, PT, PT, PT, 0x80, 0x8 ;  /* 0x000000000008781c */ /* 0x000fe40003f2f070 */
[----:B------:R-:W-:Y:S02]  /*1c90*/  PLOP3.LUT P0, PT, PT, PT, PT, 0x80, 0x8 ;  /* 0x000000000008781c */ /* 0x000fe40003f0f070 */
[----:B---3--:R-:W-:Y:S01]  /*1ca0*/  FSETP.GEU.AND P6, PT, R5, R2, PT ;  /* 0x000000020500720b */ /* 0x008fe20003fce000 */
[----:B------:R-:W-:-:S12]  /*1cb0*/  IMAD.MOV.U32 R2, RZ, RZ, 0x2 ;  /* 0x00000002ff027424 */ /* 0x000fd800078e00ff */
        /* <DEDUP_REMOVED lines=11> */
[----:B-12-4-:R-:W2:Y:S01]  /*1d70*/  LDL.128 R8, [R1+0x10] ;  /* 0x0000100001087983 */ /* 0x016ea20000100c00 */
        /* <DEDUP_REMOVED lines=39> */
.L_x_37:
[----:B------:R-:W-:Y:S05]  /*1ff0*/  BSYNC.RELIABLE B1 ;  /* 0x0000000000017941 */ /* 0x000fea0003800100 */
.L_x_36:
[----:B------:R-:W-:Y:S01]  /*2000*/  ISETP.NE.AND P6, PT, R7, RZ, PT ;  /* 0x000000ff0700720c */ /* 0x000fe20003fc5270 */
[----:B------:R-:W-:-:S12]  /*2010*/  BSSY.RECONVERGENT B1, `(.L_x_39) ;  /* 0x0000022000017945 */ /* 0x000fd80003800200 */
[----:B------:R-:W-:Y:S05]  /*2020*/  @!P6 BRA `(.L_x_40) ;  /* 0x000000000080e947 */ /* 0x000fea0003800000 */
[----:B-12-4-:R-:W2:Y:S04]  /*2030*/  LDL R8, [R1+0x18] ;  /* 0x0000180001087983 */ /* 0x016ea80000100800 */
        /* <DEDUP_REMOVED lines=31> */
.L_x_40:
[----:B------:R-:W-:Y:S05]  /*2230*/  BSYNC.RECONVERGENT B1 ;  /* 0x0000000000017941 */ /* 0x000fea0003800200 */
.L_x_39:
[----:B------:R-:W0:Y:S02]  /*2240*/  LDCU UR4, c[0x0][0x2f8] ;  /* 0x00005f00ff0477ac */ /* 0x000e240008000800 */
[----:B0-----:R-:W-:Y:S02]  /*2250*/  VIADD R6, R3, -UR4 ;  /* 0x8000000403067c36 */ /* 0x001fe40008000000 */
[----:B------:R-:W-:-:S03]  /*2260*/  IMAD.U32 R3, R2, 0x4, R1 ;  /* 0x0000000402037824 */ /* 0x000fc600078e0001 */
[----:B------:R0:W-:Y:S04]  /*2270*/  STL [R6], R5 ;  /* 0x0000000506007387 */ /* 0x0001e80000100800 */
[----:B------:R0:W-:Y:S04]  /*2280*/  STL [R3+0x20], R0 ;  /* 0x0000200003007387 */ /* 0x0001e80000100800 */
[----:B------:R0:W5:Y:S02]  /*2290*/  LDL R4, [R1] ;  /* 0x0000000001047983 */ /* 0x0001640000100800 */
.L_x_38:
[----:B------:R-:W-:Y:S05]  /*22a0*/  BSYNC.RECONVERGENT B0 ;  /* 0x0000000000007941 */ /* 0x000fea0003800200 */
.L_x_35:
[----:B------:R-:W3:Y:S01]  /*22b0*/  LDG.E.CONSTANT R19, desc[UR10][R18.64+0x600] ;  /* 0x0006000a12137981 */ /* 0x000ee2000c1e9900 */
[----:B------:R-:W-:Y:S01]  /*22c0*/  PLOP3.LUT P0, PT, PT, PT, PT, 0x80, 0x8 ;  /* 0x000000000008781c */ /* 0x000fe20003f0f070 */
[----:B------:R-:W-:Y:S04]  /*22d0*/  BSSY.RECONVERGENT B0, `(.L_x_41) ;  /* 0x0000079000007945 */ /* 0x000fe80003800200 */
[----:B------:R-:W-:Y:S01]  /*22e0*/  BSSY.RELIABLE B1, `(.L_x_42) ;  /* 0x000004c000017945 */ /* 0x000fe20003800100 */
[----:B------:R-:W-:Y:S01]  /*22f0*/  PLOP3.LUT P3, PT, PT, PT, PT, 0x80, 0x8 ;  /* 0x000000000008781c */ /* 0x000fe20003f6f070 */
[----:B-12-4-:R-:W-:Y:S01]  /*2300*/  IMAD.MOV.U32 R8, RZ, RZ, RZ ;  /* 0x000000ffff087224 */ /* 0x016fe200078e00ff */
[----:B0-----:R-:W-:Y:S01]  /*2310*/  P2R R5, PR, RZ, 0x1 ;  /* 0x00000001ff057803 */ /* 0x001fe20000000000 */
[----:B------:R-:W-:Y:S01]  /*2320*/  IMAD.MOV.U32 R3, RZ, RZ, R12 ;  /* 0x000000ffff037224 */ /* 0x000fe200078e000c */
[----:B------:R-:W-:-:S02]  /*2330*/  PLOP3.LUT P2, PT, PT, PT, PT, 0x80, 0x8 ;  /* 0x000000000008781c */ /* 0x000fc40003f4f070 */
[----:B------:R-:W-:Y:S02]  /*2340*/  PLOP3.LUT P1, PT, PT, PT, PT, 0x80, 0x8 ;  /* 0x000000000008781c */ /* 0x000fe40003f2f070 */
[----:B------:R-:W-:Y:S02]  /*2350*/  PLOP3.LUT P0, PT, PT, PT, PT, 0x80, 0x8 ;  /* 0x000000000008781c */ /* 0x000fe40003f0f070 */
[----:B------:R-:W-:Y:S02]  /*2360*/  PLOP3.LUT P4, PT, PT, PT, PT, 0x80, 0x8 ;  /* 0x000000000008781c */ /* 0x000fe40003f8f070 */
[----:B---3-5:R-:W-:-:S13]  /*2370*/  FSETP.GEU.AND P5, PT, R19, R4, PT ;  /* 0x000000041300720b */ /* 0x028fda0003fae000 */
        /* <DEDUP_REMOVED lines=66> */
.L_x_43:
[----:B------:R-:W-:Y:S05]  /*27a0*/  BSYNC.RELIABLE B1 ;  /* 0x0000000000017941 */ /* 0x000fea0003800100 */
.L_x_42:
        /* <DEDUP_REMOVED lines=36> */
.L_x_46:
[----:B------:R-:W-:Y:S05]  /*29f0*/  BSYNC.RECONVERGENT B1 ;  /* 0x0000000000017941 */ /* 0x000fea0003800200 */
.L_x_45:
[----:B------:R-:W5:Y:S01]  /*2a00*/  LDCU UR4, c[0x0][0x2f8] ;  /* 0x00005f00ff0477ac */ /* 0x000f620008000800 */
[----:B------:R-:W-:Y:S02]  /*2a10*/  IMAD.U32 R5, R8, 0x4, R1 ;  /* 0x0000000408057824 */ /* 0x000fe400078e0001 */
[----:B01234-:R-:W-:Y:S02]  /*2a20*/  VIADD R2, R0, 0x80 ;  /* 0x0000008000027836 */ /* 0x01ffe40000000000 */
[----:B-----5:R-:W-:-:S05]  /*2a30*/  VIADD R4, R3, -UR4 ;  /* 0x8000000403047c36 */ /* 0x020fca0008000000 */
[----:B------:R0:W-:Y:S04]  /*2a40*/  STL [R4], R19 ;  /* 0x0000001304007387 */ /* 0x0001e80000100800 */
[----:B------:R0:W-:Y:S02]  /*2a50*/  STL [R5+0x20], R2 ;  /* 0x0000200205007387 */ /* 0x0001e40000100800 */
.L_x_44:
[----:B------:R-:W-:Y:S05]  /*2a60*/  BSYNC.RECONVERGENT B0 ;  /* 0x0000000000007941 */ /* 0x000fea0003800200 */
.L_x_41:
[C---:B0-----:R-:W-:Y:S02]  /*2a70*/  VIADD R2, R0.reuse, 0x100 ;  /* 0x0000010000027836 */ /* 0x041fe40000000000 */
[----:B------:R-:W-:Y:S02]  /*2a80*/  VIADD R0, R0, 0x200 ;  /* 0x0000020000007836 */ /* 0x000fe40000000000 */
[----:B------:R-:W-:Y:S01]  /*2a90*/  VIADD R13, R13, 0x200 ;  /* 0x000002000d0d7836 */ /* 0x000fe20000000000 */
[----:B------:R-:W-:-:S13]  /*2aa0*/  ISETP.GE.AND P0, PT, R2, UR8, PT ;  /* 0x0000000802007c0c */ /* 0x000fda000bf06270 */
[----:B------:R-:W-:Y:S05]  /*2ab0*/  @!P0 BRA `(.L_x_47) ;  /* 0xffffffe000288947 */ /* 0x000fea000383ffff */
.L_x_13:
[----:B------:R-:W-:Y:S05]  /*2ac0*/  BSYNC.RECONVERGENT B2 ;  /* 0x0000000000027941 */ /* 0x000fea0003800200 */
.L_x_12:
[----:B------:R-:W-:Y:S05]  /*2ad0*/  WARPSYNC.ALL ;  /* 0x0000000000007948 */ /* 0x000fea0003800000 */
[----:B------:R-:W5:Y:S01]  /*2ae0*/  LDL.128 R20, [R1] ;  /* 0x0000000001147983 */ /* 0x000f620000100c00 */
[----:B------:R-:W0:Y:S03]  /*2af0*/  LDC R0, c[0x0][0x390] ;  /* 0x0000e400ff007b82 */ /* 0x000e260000000800 */
[----:B-1234-:R-:W2:Y:S04]  /*2b00*/  LDL.128 R4, [R1+0x20] ;  /* 0x0000200001047983 */ /* 0x01eea80000100c00 */
[----:B------:R-:W3:Y:S04]  /*2b10*/  LDL.128 R8, [R1+0x10] ;  /* 0x0000100001087983 */ /* 0x000ee80000100c00 */
[----:B------:R-:W4:Y:S01]  /*2b20*/  LDL.128 R16, [R1+0x30] ;  /* 0x0000300001107983 */ /* 0x000f220000100c00 */
[----:B------:R-:W1:Y:S01]  /*2b30*/  S2UR UR7, SR_CgaCtaId ;  /* 0x00000000000779c3 */ /* 0x000e620000008800 */
[----:B------:R-:W-:-:S02]  /*2b40*/  UMOV UR4, 0x400 ;  /* 0x0000040000047882 */ /* 0x000fc40000000000 */
[----:B------:R-:W-:Y:S01]  /*2b50*/  UIADD3 UR5, UPT, UPT, UR4, 0x50, URZ ;  /* 0x0000005004057890 */ /* 0x000fe2000fffe0ff */
[----:B0-----:R-:W-:-:S03]  /*2b60*/  ISETP.GE.AND P0, PT, R0, 0x1, PT ;  /* 0x000000010000780c */ /* 0x001fc60003f06270 */
[----:B-1----:R-:W-:-:S06]  /*2b70*/  ULEA UR5, UR7, UR5, 0x18 ;  /* 0x0000000507057291 */ /* 0x002fcc000f8ec0ff */
[----:B------:R-:W-:-:S05]  /*2b80*/  LEA R3, R14, UR5, 0x5 ;  /* 0x000000050e037c11 */ /* 0x000fca000f8e28ff */
[----:B-----5:R0:W-:Y:S04]  /*2b90*/  STS.128 [R3], R20 ;  /* 0x0000001403007388 */ /* 0x0201e80000000c00 */
[----:B--2---:R0:W-:Y:S04]  /*2ba0*/  STS.128 [R3+0x1000], R4 ;  /* 0x0010000403007388 */ /* 0x0041e80000000c00 */
[----:B---3--:R0:W-:Y:S04]  /*2bb0*/  STS.128 [R3+0x10], R8 ;  /* 0x0000100803007388 */ /* 0x0081e80000000c00 */
[----:B----4-:R0:W-:Y:S01]  /*2bc0*/  STS.128 [R3+0x1010], R16 ;  /* 0x0010101003007388 */ /* 0x0101e20000000c00 */
[----:B------:R-:W-:Y:S05]  /*2bd0*/  @!P0 EXIT ;  /* 0x000000000000894d */ /* 0x000fea0003800000 */
[----:B------:R-:W1:Y:S01]  /*2be0*/  S2UR UR8, SR_CTAID.Y ;  /* 0x00000000000879c3 */ /* 0x000e620000002600 */
[C---:B0-----:R-:W-:Y:S01]  /*2bf0*/  IMAD.SHL.U32 R4, R14.reuse, 0x4, RZ ;  /* 0x000000040e047824 */ /* 0x041fe200078e00ff */
[----:B------:R-:W-:Y:S01]  /*2c00*/  SHF.R.U32.HI R12, RZ, 0x3, R14 ;  /* 0x00000003ff0c7819 */ /* 0x000fe2000001160e */
[----:B------:R-:W-:Y:S01]  /*2c10*/  ULEA UR9, UR7, UR4, 0x18 ;  /* 0x0000000407097291 */ /* 0x000fe2000f8ec0ff */
[----:B------:R-:W-:Y:S01]  /*2c20*/  IMAD.MOV R2, RZ, RZ, -R0 ;  /* 0x000000ffff027224 */ /* 0x000fe200078e0a00 */
[----:B------:R-:W-:Y:S01]  /*2c30*/  UIADD3 UR5, UPT, UPT, UR4, 0x10, URZ ;  /* 0x0000001004057890 */ /* 0x000fe2000fffe0ff */
[----:B------:R-:W-:Y:S01]  /*2c40*/  LOP3.LUT R17, R14, 0x1f, RZ, 0xc0, !PT ;  /* 0x0000001f0e117812 */ /* 0x000fe200078ec0ff */
[----:B------:R-:W-:Y:S01]  /*2c50*/  UIADD3 UR6, UPT, UPT, UR4, 0x20, URZ ;  /* 0x0000002004067890 */ /* 0x000fe2000fffe0ff */
[----:B------:R-:W-:Y:S01]  /*2c60*/  LOP3.LUT R12, R12, 0x7c, RZ, 0xc0, !PT ;  /* 0x0000007c0c0c7812 */ /* 0x000fe200078ec0ff */
[----:B------:R-:W-:Y:S02]  /*2c70*/  UIADD3 UR4, UPT, UPT, UR4, 0x30, URZ ;  /* 0x0000003004047890 */ /* 0x000fe4000fffe0ff */
[----:B------:R-:W-:-:S02]  /*2c80*/  ULEA UR5, UR7, UR5, 0x18 ;  /* 0x0000000507057291 */ /* 0x000fc4000f8ec0ff */
[----:B------:R-:W-:Y:S02]  /*2c90*/  ULEA UR6, UR7, UR6, 0x18 ;  /* 0x0000000607067291 */ /* 0x000fe4000f8ec0ff */
[----:B------:R-:W-:Y:S01]  /*2ca0*/  ULEA UR4, UR7, UR4, 0x18 ;  /* 0x0000000407047291 */ /* 0x000fe2000f8ec0ff */
[----:B-1----:R-:W-:Y:S01]  /*2cb0*/  IMAD R13, R0, UR8, RZ ;  /* 0x00000008000d7c24 */ /* 0x002fe2000f8e02ff */
[----:B------:R-:W-:-:S10]  /*2cc0*/  LOP3.LUT R0, R4, 0x7c, RZ, 0xc0, !PT ;  /* 0x0000007c04007812 */ /* 0x000fd400078ec0ff */
.L_x_50:
[----:B0-----:R-:W0:Y:S01]  /*2cd0*/  LDS.128 R8, [R3] ;  /* 0x0000000003087984 */ /* 0x001e220000000c00 */
[----:B------:R-:W-:Y:S02]  /*2ce0*/  IMAD.MOV.U32 R16, RZ, RZ, 0x7f800000 ;  /* 0x7f800000ff107424 */ /* 0x000fe400078e00ff */
[----:B------:R-:W-:Y:S01]  /*2cf0*/  IMAD.MOV.U32 R15, RZ, RZ, -0x1 ;  /* 0xffffffffff0f7424 */ /* 0x000fe200078e00ff */
[----:B------:R-:W1:Y:S01]  /*2d00*/  LDS.128 R4, [R3+0x10] ;  /* 0x0000100003047984 */ /* 0x000e620000000c00 */
[----:B------:R-:W-:Y:S01]  /*2d10*/  VIADD R2, R2, 0x1 ;  /* 0x0000000102027836 */ /* 0x000fe20000000000 */
[----:B0-----:R-:W-:-:S13]  /*2d20*/  FSETP.NE.AND P3, PT, R8, +INF , PT ;  /* 0x7f8000000800780b */ /* 0x001fda0003f65000 */
[----:B------:R-:W-:Y:S01]  /*2d30*/  @P3 IMAD.MOV.U32 R16, RZ, RZ, R8 ;  /* 0x000000ffff103224 */ /* 0x000fe200078e0008 */
[----:B------:R-:W-:Y:S04]  /*2d40*/  @P3 LDS R15, [R3+0x1000] ;  /* 0x00100000030f3984 */ /* 0x000fe80000000800 */
[----:B------:R-:W-:-:S13]  /*2d50*/  FSETP.GEU.AND P0, PT, R9, R16, PT ;  /* 0x000000100900720b */ /* 0x000fda0003f0e000 */
[----:B------:R-:W-:Y:S01]  /*2d60*/  @!P0 IMAD.MOV.U32 R16, RZ, RZ, R9 ;  /* 0x000000ffff108224 */ /* 0x000fe200078e0009 */
[----:B------:R-:W-:Y:S04]  /*2d70*/  @!P0 LDS R15, [R3+0x1004] ;  /* 0x00100400030f8984 */ /* 0x000fe80000000800 */
[----:B------:R-:W-:-:S13]  /*2d80*/  FSETP.GEU.AND P1, PT, R10, R16, PT ;  /* 0x000000100a00720b */ /* 0x000fda0003f2e000 */
[----:B------:R-:W-:Y:S01]  /*2d90*/  @!P1 IMAD.MOV.U32 R16, RZ, RZ, R10 ;  /* 0x000000ffff109224 */ /* 0x000fe200078e000a */
[----:B------:R-:W-:Y:S04]  /*2da0*/  @!P1 LDS R15, [R3+0x1008] ;  /* 0x00100800030f9984 */ /* 0x000fe80000000800 */
[----:B------:R-:W-:-:S13]  /*2db0*/  FSETP.GEU.AND P6, PT, R11, R16, PT ;  /* 0x000000100b00720b */ /* 0x000fda0003fce000 */
[----:B------:R-:W-:Y:S01]  /*2dc0*/  @!P6 IMAD.MOV.U32 R16, RZ, RZ, R11 ;  /* 0x000000ffff10e224 */ /* 0x000fe200078e000b */
[----:B------:R-:W-:Y:S04]  /*2dd0*/  @!P6 LDS R15, [R3+0x100c] ;  /* 0x00100c00030fe984 */ /* 0x000fe80000000800 */
[----:B-1----:R-:W-:-:S13]  /*2de0*/  FSETP.GEU.AND P5, PT, R4, R16, PT ;  /* 0x000000100400720b */ /* 0x002fda0003fae000 */
[----:B------:R-:W-:Y:S01]  /*2df0*/  @!P5 IMAD.MOV.U32 R16, RZ, RZ, R4 ;  /* 0x000000ffff10d224 */ /* 0x000fe200078e0004 */
[----:B------:R-:W-:Y:S04]  /*2e00*/  @!P5 LDS R15, [R3+0x1010] ;  /* 0x00101000030fd984 */ /* 0x000fe80000000800 */
[----:B------:R-:W-:Y:S01]  /*2e10*/  FSETP.GEU.AND P4, PT, R5, R16, PT ;  /* 0x000000100500720b */ /* 0x000fe20003f8e000 */
[----:B------:R-:W-:-:S12]  /*2e20*/  SHFL.DOWN PT, R4, R14, 0x10, 0x1f ;  /* 0x0a001f000e047f89 */ /* 0x000fd800000e0000 */
[----:B------:R-:W-:Y:S01]  /*2e30*/  @!P4 IMAD.MOV.U32 R16, RZ, RZ, R5 ;  /* 0x000000ffff10c224 */ /* 0x000fe200078e0005 */
[----:B------:R-:W-:Y:S01]  /*2e40*/  @!P4 LDS R15, [R3+0x1014] ;  /* 0x00101400030fc984 */ /* 0x000fe20000000800 */
[----:B------:R-:W-:Y:S02]  /*2e50*/  IMAD.MOV.U32 R5, RZ, RZ, -0x1 ;  /* 0xffffffffff057424 */ /* 0x000fe400078e00ff */
[----:B------:R-:W-:Y:S01]  /*2e60*/  @P3 IMAD.MOV.U32 R5, RZ, RZ, RZ ;  /* 0x000000ffff053224 */ /* 0x000fe200078e00ff */
[----:B------:R-:W-:Y:S01]  /*2e70*/  FSETP.GEU.AND P2, PT, R6, R16, PT ;  /* 0x000000100600720b */ /* 0x000fe20003f4e000 */
[----:B------:R-:W-:Y:S02]  /*2e80*/  @!P0 IMAD.MOV.U32 R5, RZ, RZ, 0x1 ;  /* 0x00000001ff058424 */ /* 0x000fe400078e00ff */
[----:B------:R-:W-:Y:S02]  /*2e90*/  @!P1 IMAD.MOV.U32 R5, RZ, RZ, 0x2 ;  /* 0x00000002ff059424 */ /* 0x000fe400078e00ff */
[----:B------:R-:W-:-:S02]  /*2ea0*/  @!P6 IMAD.MOV.U32 R5, RZ, RZ, 0x3 ;  /* 0x00000003ff05e424 */ /* 0x000fc400078e00ff */
[----:B------:R-:W-:Y:S02]  /*2eb0*/  @!P5 IMAD.MOV.U32 R5, RZ, RZ, 0x4 ;  /* 0x00000004ff05d424 */ /* 0x000fe400078e00ff */
[----:B------:R-:W-:-:S04]  /*2ec0*/  @!P4 IMAD.MOV.U32 R5, RZ, RZ, 0x5 ;  /* 0x00000005ff05c424 */ /* 0x000fc800078e00ff */
[----:B------:R-:W-:Y:S01]  /*2ed0*/  @!P2 IMAD.MOV.U32 R16, RZ, RZ, R6 ;  /* 0x000000ffff10a224 */ /* 0x000fe200078e0006 */
[----:B------:R-:W-:Y:S01]  /*2ee0*/  @!P2 LDS R15, [R3+0x1018] ;  /* 0x00101800030fa984 */ /* 0x000fe20000000800 */
[----:B------:R-:W-:Y:S01]  /*2ef0*/  @!P2 IMAD.MOV.U32 R5, RZ, RZ, 0x6 ;  /* 0x00000006ff05a424 */ /* 0x000fe200078e00ff */
[----:B------:R-:W-:Y:S02]  /*2f00*/  ISETP.NE.AND P2, PT, R17, RZ, PT ;  /* 0x000000ff1100720c */ /* 0x000fe40003f45270 */
[----:B------:R-:W-:-:S13]  /*2f10*/  FSETP.GEU.AND P3, PT, R7, R16, PT ;  /* 0x000000100700720b */ /* 0x000fda0003f6e000 */
[----:B------:R-:W-:Y:S01]  /*2f20*/  @!P3 IMAD.MOV.U32 R16, RZ, RZ, R7 ;  /* 0x000000ffff10b224 */ /* 0x000fe200078e0007 */
[----:B------:R-:W-:Y:S01]  /*2f30*/  @!P3 LDS R15, [R3+0x101c] ;  /* 0x00101c00030fb984 */ /* 0x000fe20000000800 */
[----:B------:R-:W-:Y:S01]  /*2f40*/  @!P3 IMAD.MOV.U32 R5, RZ, RZ, 0x7 ;  /* 0x00000007ff05b424 */ /* 0x000fe200078e00ff */
[----:B------:R-:W-:Y:S02]  /*2f50*/  ISETP.NE.AND P3, PT, R2, RZ, PT ;  /* 0x000000ff0200720c */ /* 0x000fe40003f65270 */
[----:B------:R-:W0:Y:S04]  /*2f60*/  SHFL.DOWN PT, R7, R16, 0x10, 0x1f ;  /* 0x0a001f0010077f89 */ /* 0x000e2800000e0000 */
[----:B------:R-:W1:Y:S01]  /*2f70*/  SHFL.DOWN PT, R8, R5, 0x10, 0x1f ;  /* 0x0a001f0005087f89 */ /* 0x000e6200000e0000 */
[----:B0-----:R-:W-:-:S04]  /*2f80*/  FSETP.GT.AND P0, PT, R16, R7, PT ;  /* 0x000000071000720b */ /* 0x001fc80003f04000 */
[----:B------:R-:W-:Y:S01]  /*2f90*/  ISETP.GT.U32.OR P0, PT, R17, 0xf, !P0 ;  /* 0x0000000f1100780c */ /* 0x000fe20004704470 */
[----:B------:R-:W0:-:S12]  /*2fa0*/  SHFL.DOWN PT, R6, R15, 0x10, 0x1f ;  /* 0x0a001f000f067f89 */ /* 0x000e1800000e0000 */
[----:B------:R-:W-:Y:S02]  /*2fb0*/  @!P0 IMAD.MOV.U32 R16, RZ, RZ, R7 ;  /* 0x000000ffff108224 */ /* 0x000fe400078e0007 */
[----:B-1----:R-:W-:-:S03]  /*2fc0*/  @!P0 IMAD.MOV.U32 R5, RZ, RZ, R8 ;  /* 0x000000ffff058224 */ /* 0x002fc600078e0008 */
[----:B------:R-:W1:Y:S01]  /*2fd0*/  SHFL.DOWN PT, R7, R16, 0x8, 0x1f ;  /* 0x09001f0010077f89 */ /* 0x000e6200000e0000 */
[----:B0-----:R-:W-:-:S03]  /*2fe0*/  @!P0 IMAD.MOV.U32 R15, RZ, RZ, R6 ;  /* 0x000000ffff0f8224 */ /* 0x001fc600078e0006 */
[----:B------:R-:W0:Y:S01]  /*2ff0*/  SHFL.DOWN PT, R6, R5, 0x8, 0x1f ;  /* 0x09001f0005067f89 */ /* 0x000e2200000e0000 */
[----:B-1----:R-:W-:-:S04]  /*3000*/  FSETP.GT.AND P1, PT, R16, R7, PT ;  /* 0x000000071000720b */ /* 0x002fc80003f24000 */
[----:B------:R-:W-:-:S13]  /*3010*/  ISETP.GT.U32.OR P1, PT, R17, 0x17, !P1 ;  /* 0x000000171100780c */ /* 0x000fda0004f24470 */
[----:B------:R-:W-:Y:S02]  /*3020*/  @!P1 IMAD.MOV.U32 R16, RZ, RZ, R7 ;  /* 0x000000ffff109224 */ /* 0x000fe400078e0007 */
[----:B------:R-:W-:Y:S02]  /*3030*/  IMAD.MOV.U32 R7, RZ, RZ, R14 ;  /* 0x000000ffff077224 */ /* 0x000fe400078e000e */
[----:B------:R-:W-:Y:S01]  /*3040*/  @!P0 IMAD.MOV.U32 R7, RZ, RZ, R4 ;  /* 0x000000ffff078224 */ /* 0x000fe200078e0004 */
[----:B------:R-:W1:Y:S01]  /*3050*/  SHFL.DOWN PT, R9, R16, 0x4, 0x1f ;  /* 0x08801f0010097f89 */ /* 0x000e6200000e0000 */
[----:B0-----:R-:W-:-:S03]  /*3060*/  @!P1 IMAD.MOV.U32 R5, RZ, RZ, R6 ;  /* 0x000000ffff059224 */ /* 0x001fc600078e0006 */
[----:B------:R-:W0:Y:S04]  /*3070*/  SHFL.DOWN PT, R4, R15, 0x8, 0x1f ;  /* 0x09001f000f047f89 */ /* 0x000e2800000e0000 */
[----:B------:R-:W2:Y:S04]  /*3080*/  SHFL.DOWN PT, R8, R7, 0x8, 0x1f ;  /* 0x09001f0007087f89 */ /* 0x000ea800000e0000 */
[----:B------:R-:W3:Y:S01]  /*3090*/  SHFL.DOWN PT, R6, R5, 0x4, 0x1f ;  /* 0x08801f0005067f89 */ /* 0x000ee200000e0000 */
[----:B-1----:R-:W-:-:S04]  /*30a0*/  FSETP.GT.AND P0, PT, R16, R9, PT ;  /* 0x000000091000720b */ /* 0x002fc80003f04000 */
[----:B------:R-:W-:Y:S01]  /*30b0*/  ISETP.GT.U32.OR P0, PT, R17, 0x1b, !P0 ;  /* 0x0000001b1100780c */ /* 0x000fe20004704470 */
[----:B0-----:R-:W-:Y:S02]  /*30c0*/  @!P1 IMAD.MOV.U32 R15, RZ, RZ, R4 ;  /* 0x000000ffff0f9224 */ /* 0x001fe400078e0004 */
[----:B--2---:R-:W-:-:S03]  /*30d0*/  @!P1 IMAD.MOV.U32 R7, RZ, RZ, R8 ;  /* 0x000000ffff079224 */ /* 0x004fc600078e0008 */
[----:B------:R-:W0:Y:S04]  /*30e0*/  SHFL.DOWN PT, R4, R15, 0x4, 0x1f ;  /* 0x08801f000f047f89 */ /* 0x000e2800000e0000 */
[----:B------:R-:W1:Y:S03]  /*30f0*/  SHFL.DOWN PT, R8, R7, 0x4, 0x1f ;  /* 0x08801f0007087f89 */ /* 0x000e6600000e0000 */
[----:B------:R-:W-:Y:S02]  /*3100*/  @!P0 IMAD.MOV.U32 R16, RZ, RZ, R9 ;  /* 0x000000ffff108224 */ /* 0x000fe400078e0009 */
[----:B---3--:R-:W-:-:S03]  /*3110*/  @!P0 IMAD.MOV.U32 R5, RZ, RZ, R6 ;  /* 0x000000ffff058224 */ /* 0x008fc600078e0006 */
[----:B------:R-:W2:Y:S04]  /*3120*/  SHFL.DOWN PT, R9, R16, 0x2, 0x1f ;  /* 0x08401f0010097f89 */ /* 0x000ea800000e0000 */
[----:B------:R-:W-:Y:S01]  /*3130*/  SHFL.DOWN PT, R6, R5, 0x2, 0x1f ;  /* 0x08401f0005067f89 */ /* 0x000fe200000e0000 */
[----:B0-----:R-:W-:Y:S02]  /*3140*/  @!P0 IMAD.MOV.U32 R15, RZ, RZ, R4 ;  /* 0x000000ffff0f8224 */ /* 0x001fe400078e0004 */
[----:B-1----:R-:W-:-:S03]  /*3150*/  @!P0 IMAD.MOV.U32 R7, RZ, RZ, R8 ;  /* 0x000000ffff078224 */ /* 0x002fc600078e0008 */
[----:B------:R-:W0:Y:S04]  /*3160*/  SHFL.DOWN PT, R4, R15, 0x2, 0x1f ;  /* 0x08401f000f047f89 */ /* 0x000e2800000e0000 */
[----:B------:R-:W1:Y:S01]  /*3170*/  SHFL.DOWN PT, R8, R7, 0x2, 0x1f ;  /* 0x08401f0007087f89 */ /* 0x000e6200000e0000 */
[----:B--2---:R-:W-:-:S04]  /*3180*/  FSETP.GT.AND P1, PT, R16, R9, PT ;  /* 0x000000091000720b */ /* 0x004fc80003f24000 */
[----:B------:R-:W-:-:S13]  /*3190*/  ISETP.GT.U32.OR P1, PT, R17, 0x1d, !P1 ;  /* 0x0000001d1100780c */ /* 0x000fda0004f24470 */
[----:B------:R-:W-:Y:S02]  /*31a0*/  @!P1 IMAD.MOV.U32 R16, RZ, RZ, R9 ;  /* 0x000000ffff109224 */ /* 0x000fe400078e0009 */
[----:B0-----:R-:W-:Y:S02]  /*31b0*/  @!P1 IMAD.MOV.U32 R15, RZ, RZ, R4 ;  /* 0x000000ffff0f9224 */ /* 0x001fe400078e0004 */
[----:B------:R-:W-:Y:S01]  /*31c0*/  @!P1 IMAD.MOV.U32 R5, RZ, RZ, R6 ;  /* 0x000000ffff059224 */ /* 0x000fe200078e0006 */
[----:B------:R-:W0:Y:S01]  /*31d0*/  SHFL.DOWN PT, R9, R16, 0x1, 0x1f ;  /* 0x08201f0010097f89 */ /* 0x000e2200000e0000 */
[----:B-1----:R-:W-:-:S03]  /*31e0*/  @!P1 IMAD.MOV.U32 R7, RZ, RZ, R8 ;  /* 0x000000ffff079224 */ /* 0x002fc600078e0008 */
[----:B------:R-:W1:Y:S04]  /*31f0*/  SHFL.DOWN PT, R4, R15, 0x1, 0x1f ;  /* 0x08201f000f047f89 */ /* 0x000e6800000e0000 */
[----:B------:R-:W2:Y:S04]  /*3200*/  SHFL.DOWN PT, R6, R5, 0x1, 0x1f ;  /* 0x08201f0005067f89 */ /* 0x000ea800000e0000 */
[----:B------:R-:W3:Y:S01]  /*3210*/  SHFL.DOWN PT, R8, R7, 0x1, 0x1f ;  /* 0x08201f0007087f89 */ /* 0x000ee200000e0000 */
[----:B0-----:R-:W-:-:S04]  /*3220*/  FSETP.GT.AND P0, PT, R16, R9, PT ;  /* 0x000000091000720b */ /* 0x001fc80003f04000 */
[----:B------:R-:W-:-:S13]  /*3230*/  ISETP.EQ.OR P0, PT, R17, 0x1f, !P0 ;  /* 0x0000001f1100780c */ /* 0x000fda0004702670 */
[----:B------:R-:W-:Y:S02]  /*3240*/  @!P0 IMAD.MOV.U32 R16, RZ, RZ, R9 ;  /* 0x000000ffff108224 */ /* 0x000fe400078e0009 */
[----:B-1----:R-:W-:Y:S02]  /*3250*/  @!P0 IMAD.MOV.U32 R15, RZ, RZ, R4 ;  /* 0x000000ffff0f8224 */ /* 0x002fe400078e0004 */
[----:B--2---:R-:W-:Y:S01]  /*3260*/  @!P0 IMAD.MOV.U32 R5, RZ, RZ, R6 ;  /* 0x000000ffff058224 */ /* 0x004fe200078e0006 */
[----:B------:R0:W-:Y:S01]  /*3270*/  @!P2 STS [R12+UR9], R16 ;  /* 0x000000100c00a988 */ /* 0x0001e20008000809 */
[----:B---3--:R-:W-:Y:S01]  /*3280*/  @!P0 IMAD.MOV.U32 R7, RZ, RZ, R8 ;  /* 0x000000ffff078224 */ /* 0x008fe200078e0008 */
[----:B------:R-:W-:Y:S01]  /*3290*/  ISETP.GT.U32.AND P0, PT, R14, 0x1f, PT ;  /* 0x0000001f0e00780c */ /* 0x000fe20003f04070 */
[----:B------:R-:W-:Y:S01]  /*32a0*/  IMAD.MOV.U32 R8, RZ, RZ, 0x7f800000 ;  /* 0x7f800000ff087424 */ /* 0x000fe200078e00ff */
[----:B------:R0:W-:Y:S04]  /*32b0*/  @!P2 STS [R12+UR5], R15 ;  /* 0x0000000f0c00a988 */ /* 0x0001e80008000805 */
[----:B------:R0:W-:Y:S04]  /*32c0*/  @!P2 STS [R12+UR6], R5 ;  /* 0x000000050c00a988 */ /* 0x0001e80008000806 */
[----:B------:R0:W-:Y:S01]  /*32d0*/  @!P2 STS [R12+UR4], R7 ;  /* 0x000000070c00a988 */ /* 0x0001e20008000804 */
[----:B------:R-:W-:Y:S06]  /*32e0*/  BAR.SYNC.DEFER_BLOCKING 0x0 ;  /* 0x0000000000007b1d */ /* 0x000fec0000010000 */
[----:B------:R-:W-:Y:S05]  /*32f0*/  @P0 BRA `(.L_x_48) ;  /* 0x0000000400040947 */ /* 0x000fea0003800000 */
[----:B------:R-:W-:Y:S01]  /*3300*/  ISETP.GT.U32.AND P0, PT, R17, 0x3, PT ;  /* 0x000000031100780c */ /* 0x000fe20003f04070 */
[----:B------:R-:W-:Y:S01]  /*3310*/  IMAD.MOV.U32 R4, RZ, RZ, 0x7f800000 ;  /* 0x7f800000ff047424 */ /* 0x000fe200078e00ff */
[----:B------:R-:W-:Y:S01]  /*3320*/  UMOV UR7, 0xffffffff ;  /* 0xffffffff00077882 */ /* 0x000fe20000000000 */
[----:B0-----:R-:W-:Y:S02]  /*3330*/  IMAD.MOV.U32 R5, RZ, RZ, -0x1 ;  /* 0xffffffffff057424 */ /* 0x001fe400078e00ff */
[----:B------:R-:W-:Y:S02]  /*3340*/  IMAD.MOV.U32 R6, RZ, RZ, -0x1 ;  /* 0xffffffffff067424 */ /* 0x000fe400078e00ff */
[----:B------:R-:W-:-:S06]  /*3350*/  IMAD.MOV.U32 R7, RZ, RZ, -0x1 ;  /* 0xffffffffff077424 */ /* 0x000fcc00078e00ff */
[----:B------:R0:W1:Y:S04]  /*3360*/  @!P0 LDS R4, [R0+UR9] ;  /* 0x0000000900048984 */ /* 0x0000680008000800 */
[----:B------:R0:W2:Y:S04]  /*3370*/  @!P0 LDS R5, [R0+UR5] ;  /* 0x0000000500058984 */ /* 0x0000a80008000800 */
[----:B------:R0:W3:Y:S04]  /*3380*/  @!P0 LDS R6, [R0+UR6] ;  /* 0x0000000600068984 */ /* 0x0000e80008000800 */
[----:B------:R0:W4:Y:S01]  /*3390*/  @!P0 LDS R7, [R0+UR4] ;  /* 0x0000000400078984 */ /* 0x0001220008000800 */
[----:B------:R-:W-:Y:S05]  /*33a0*/  BRA.DIV UR7, `(.L_x_49) ;  /* 0x0000000607387947 */ /* 0x000fea000b800000 */
[----:B-1----:R-:W1:Y:S04]  /*33b0*/  SHFL.DOWN PT, R15, R4, 0x10, 0x1f ;  /* 0x0a001f00040f7f89 */ /* 0x002e6800000e0000 */
[----:B---3--:R-:W3:Y:S04]  /*33c0*/  SHFL.DOWN PT, R18, R6, 0x10, 0x1f ;  /* 0x0a001f0006127f89 */ /* 0x008ee800000e0000 */
[----:B----4-:R-:W4:Y:S01]  /*33d0*/  SHFL.DOWN PT, R19, R7, 0x10, 0x1f ;  /* 0x0a001f0007137f89 */ /* 0x010f2200000e0000 */
[----:B-1----:R-:W-:-:S04]  /*33e0*/  FSETP.GT.AND P0, PT, R4, R15, PT ;  /* 0x0000000f0400720b */ /* 0x002fc80003f04000 */
[----:B------:R-:W-:-:S13]  /*33f0*/  ISETP.GT.U32.OR P0, PT, R17, 0xf, !P0 ;  /* 0x0000000f1100780c */ /* 0x000fda0004704470 */
[----:B------:R-:W-:Y:S02]  /*3400*/  @!P0 IMAD.MOV.U32 R4, RZ, RZ, R15 ;  /* 0x000000ffff048224 */ /* 0x000fe400078e000f */
[----:B--2---:R-:W1:Y:S01]  /*3410*/  SHFL.DOWN PT, R15, R5, 0x10, 0x1f ;  /* 0x0a001f00050f7f89 */ /* 0x004e6200000e0000 */
[----:B---3--:R-:W-:Y:S02]  /*3420*/  @!P0 IMAD.MOV.U32 R6, RZ, RZ, R18 ;  /* 0x000000ffff068224 */ /* 0x008fe400078e0012 */
[----:B----4-:R-:W-:Y:S01]  /*3430*/  @!P0 IMAD.MOV.U32 R7, RZ, RZ, R19 ;  /* 0x000000ffff078224 */ /* 0x010fe200078e0013 */
[----:B------:R-:W2:Y:S04]  /*3440*/  SHFL.DOWN PT, R21, R4, 0x8, 0x1f ;  /* 0x09001f0004157f89 */ /* 0x000ea800000e0000 */
[----:B------:R-:W3:Y:S04]  /*3450*/  SHFL.DOWN PT, R18, R6, 0x8, 0x1f ;  /* 0x09001f0006127f89 */ /* 0x000ee800000e0000 */
[----:B------:R-:W4:Y:S01]  /*3460*/  SHFL.DOWN PT, R19, R7, 0x8, 0x1f ;  /* 0x09001f0007137f89 */ /* 0x000f2200000e0000 */
[----:B-1----:R-:W-:Y:S01]  /*3470*/  @!P0 IMAD.MOV.U32 R5, RZ, RZ, R15 ;  /* 0x000000ffff058224 */ /* 0x002fe200078e000f */
[----:B--2---:R-:W-:-:S04]  /*3480*/  FSETP.GT.AND P1, PT, R4, R21, PT ;  /* 0x000000150400720b */ /* 0x004fc80003f24000 */
[----:B------:R-:W1:Y:S01]  /*3490*/  SHFL.DOWN PT, R15, R5, 0x8, 0x1f ;  /* 0x09001f00050f7f89 */ /* 0x000e6200000e0000 */
[----:B------:R-:W-:-:S13]  /*34a0*/  ISETP.GT.U32.OR P1, PT, R17, 0x17, !P1 ;  /* 0x000000171100780c */ /* 0x000fda0004f24470 */
[----:B------:R-:W-:Y:S02]  /*34b0*/  @!P1 IMAD.MOV.U32 R4, RZ, RZ, R21 ;  /* 0x000000ffff049224 */ /* 0x000fe400078e0015 */
[----:B---3--:R-:W-:Y:S02]  /*34c0*/  @!P1 IMAD.MOV.U32 R6, RZ, RZ, R18 ;  /* 0x000000ffff069224 */ /* 0x008fe400078e0012 */
[----:B----4-:R-:W-:Y:S01]  /*34d0*/  @!P1 IMAD.MOV.U32 R7, RZ, RZ, R19 ;  /* 0x000000ffff079224 */ /* 0x010fe200078e0013 */
[----:B------:R-:W2:Y:S01]  /*34e0*/  SHFL.DOWN PT, R21, R4, 0x4, 0x1f ;  /* 0x08801f0004157f89 */ /* 0x000ea200000e0000 */
[----:B-1----:R-:W-:-:S03]  /*34f0*/  @!P1 IMAD.MOV.U32 R5, RZ, RZ, R15 ;  /* 0x000000ffff059224 */ /* 0x002fc600078e000f */
[----:B------:R-:W-:Y:S04]  /*3500*/  SHFL.DOWN PT, R18, R6, 0x4, 0x1f ;  /* 0x08801f0006127f89 */ /* 0x000fe800000e0000 */
[----:B------:R-:W1:Y:S04]  /*3510*/  SHFL.DOWN PT, R15, R5, 0x4, 0x1f ;  /* 0x08801f00050f7f89 */ /* 0x000e6800000e0000 */
[----:B------:R-:W3:Y:S01]  /*3520*/  SHFL.DOWN PT, R19, R7, 0x4, 0x1f ;  /* 0x08801f0007137f89 */ /* 0x000ee200000e0000 */
[----:B--2---:R-:W-:-:S04]  /*3530*/  FSETP.GT.AND P0, PT, R4, R21, PT ;  /* 0x000000150400720b */ /* 0x004fc80003f04000 */
[----:B------:R-:W-:-:S13]  /*3540*/  ISETP.GT.U32.OR P0, PT, R17, 0x1b, !P0 ;  /* 0x0000001b1100780c */ /* 0x000fda0004704470 */
[----:B------:R-:W-:Y:S02]  /*3550*/  @!P0 IMAD.MOV.U32 R4, RZ, RZ, R21 ;  /* 0x000000ffff048224 */ /* 0x000fe400078e0015 */
[----:B-1----:R-:W-:Y:S02]  /*3560*/  @!P0 IMAD.MOV.U32 R5, RZ, RZ, R15 ;  /* 0x000000ffff058224 */ /* 0x002fe400078e000f */
[----:B------:R-:W-:Y:S01]  /*3570*/  @!P0 IMAD.MOV.U32 R6, RZ, RZ, R18 ;  /* 0x000000ffff068224 */ /* 0x000fe200078e0012 */
[----:B------:R-:W1:Y:S01]  /*3580*/  SHFL.DOWN PT, R21, R4, 0x2, 0x1f ;  /* 0x08401f0004157f89 */ /* 0x000e6200000e0000 */
[----:B---3--:R-:W-:-:S03]  /*3590*/  @!P0 IMAD.MOV.U32 R7, RZ, RZ, R19 ;  /* 0x000000ffff078224 */ /* 0x008fc600078e0013 */
[----:B------:R-:W2:Y:S04]  /*35a0*/  SHFL.DOWN PT, R15, R5, 0x2, 0x1f ;  /* 0x08401f00050f7f89 */ /* 0x000ea800000e0000 */
[----:B------:R-:W3:Y:S04]  /*35b0*/  SHFL.DOWN PT, R18, R6, 0x2, 0x1f ;  /* 0x08401f0006127f89 */ /* 0x000ee800000e0000 */
[----:B------:R-:W4:Y:S01]  /*35c0*/  SHFL.DOWN PT, R19, R7, 0x2, 0x1f ;  /* 0x08401f0007137f89 */ /* 0x000f2200000e0000 */
[----:B-1----:R-:W-:-:S04]  /*35d0*/  FSETP.GT.AND P0, PT, R4, R21, PT ;  /* 0x000000150400720b */ /* 0x002fc80003f04000 */
[----:B------:R-:W-:-:S13]  /*35e0*/  ISETP.GT.U32.OR P0, PT, R17, 0x1d, !P0 ;  /* 0x0000001d1100780c */ /* 0x000fda0004704470 */
[----:B------:R-:W-:Y:S02]  /*35f0*/  @!P0 IMAD.MOV.U32 R4, RZ, RZ, R21 ;  /* 0x000000ffff048224 */ /* 0x000fe400078e0015 */
[----:B--2---:R-:W-:Y:S02]  /*3600*/  @!P0 IMAD.MOV.U32 R5, RZ, RZ, R15 ;  /* 0x000000ffff058224 */ /* 0x004fe400078e000f */
[----:B---3--:R-:W-:Y:S01]  /*3610*/  @!P0 IMAD.MOV.U32 R6, RZ, RZ, R18 ;  /* 0x000000ffff068224 */ /* 0x008fe200078e0012 */
[----:B------:R1:W2:Y:S01]  /*3620*/  SHFL.DOWN PT, R15, R4, 0x1, 0x1f ;  /* 0x08201f00040f7f89 */ /* 0x0002a200000e0000 */
[----:B----4-:R-:W-:-:S03]  /*3630*/  @!P0 IMAD.MOV.U32 R7, RZ, RZ, R19 ;  /* 0x000000ffff078224 */ /* 0x010fc600078e0013 */
[----:B------:R1:W3:Y:S04]  /*3640*/  SHFL.DOWN PT, R18, R5, 0x1, 0x1f ;  /* 0x08201f0005127f89 */ /* 0x0002e800000e0000 */
[----:B------:R1:W4:Y:S04]  /*3650*/  SHFL.DOWN PT, R19, R6, 0x1, 0x1f ;  /* 0x08201f0006137f89 */ /* 0x00032800000e0000 */
[----:B------:R1:W0:Y:S02]  /*3660*/  SHFL.DOWN PT, R20, R7, 0x1, 0x1f ;  /* 0x08201f0007147f89 */ /* 0x00022400000e0000 */
.L_x_71:
[----:B------:R-:W5:Y:S01]  /*3670*/  @!P2 S2R R10, SR_CgaCtaId ;  /* 0x00000000000aa919 */ /* 0x000f620000008800 */
[----:B--2---:R-:W-:Y:S02]  /*3680*/  FSETP.GT.AND P0, PT, R4, R15, PT ;  /* 0x0000000f0400720b */ /* 0x004fe40003f04000 */
[----:B------:R-:W-:Y:S02]  /*3690*/  @!P2 MOV R9, 0x400 ;  /* 0x000004000009a802 */ /* 0x000fe40000000f00 */
[----:B------:R-:W-:-:S13]  /*36a0*/  ISETP.EQ.OR P0, PT, R17, 0x1f, !P0 ;  /* 0x0000001f1100780c */ /* 0x000fda0004702670 */
[----:B01----:R-:W-:Y:S02]  /*36b0*/  @!P0 IMAD.MOV.U32 R7, RZ, RZ, R20 ;  /* 0x000000ffff078224 */ /* 0x003fe400078e0014 */
[----:B----4-:R-:W-:Y:S02]  /*36c0*/  @!P0 IMAD.MOV.U32 R6, RZ, RZ, R19 ;  /* 0x000000ffff068224 */ /* 0x010fe400078e0013 */
[----:B---3--:R-:W-:Y:S02]  /*36d0*/  @!P0 IMAD.MOV.U32 R5, RZ, RZ, R18 ;  /* 0x000000ffff058224 */ /* 0x008fe400078e0012 */
[----:B------:R-:W-:Y:S01]  /*36e0*/  @!P0 IMAD.MOV.U32 R4, RZ, RZ, R15 ;  /* 0x000000ffff048224 */ /* 0x000fe200078e000f */
[----:B-----5:R-:W-:-:S05]  /*36f0*/  @!P2 LEA R9, R10, R9, 0x18 ;  /* 0x000000090a09a211 */ /* 0x020fca00078ec0ff */
[----:B------:R1:W-:Y:S02]  /*3700*/  @!P2 STS.128 [R9+0x40], R4 ;  /* 0x000040040900a388 */ /* 0x0003e40000000c00 */
.L_x_48:
[----:B------:R-:W-:Y:S05]  /*3710*/  WARPSYNC.ALL ;  /* 0x0000000000007948 */ /* 0x000fea0003800000 */
[----:B------:R-:W2:Y:S08]  /*3720*/  S2UR UR8, SR_CgaCtaId ;  /* 0x00000000000879c3 */ /* 0x000eb00000008800 */
[----:B------:R-:W-:Y:S01]  /*3730*/  BAR.SYNC.DEFER_BLOCKING 0x0 ;  /* 0x0000000000007b1d */ /* 0x000fe20000010000 */
[----:B------:R-:W-:-:S05]  /*3740*/  ISETP.NE.AND P1, PT, R14, RZ, PT ;  /* 0x000000ff0e00720c */ /* 0x000fca0003f25270 */
[----:B------:R-:W-:-:S08]  /*3750*/  UMOV UR7, 0x400 ;  /* 0x0000040000077882 */ /* 0x000fd00000000000 */
[----:B01----:R-:W0:Y:S01]  /*3760*/  @!P1 LDC.64 R6, c[0x0][0x3a0] ;  /* 0x0000e800ff069b82 */ /* 0x003e220000000a00 */
[----:B--2---:R-:W-:-:S09]  /*3770*/  ULEA UR7, UR8, UR7, 0x18 ;  /* 0x0000000708077291 */ /* 0x004fd2000f8ec0ff */
[----:B------:R-:W1:Y:S01]  /*3780*/  LDS.64 R4, [UR7+0x48] ;  /* 0x00004807ff047984 */ /* 0x000e620008000a00 */
[----:B0-----:R-:W-:Y:S01]  /*3790*/  @!P1 IMAD.WIDE.U32 R6, R13, 0x4, R6 ;  /* 0x000000040d069825 */ /* 0x001fe200078e0006 */
[----:B-1----:R-:W-:-:S04]  /*37a0*/  ISETP.GE.AND P0, PT, R4, RZ, PT ;  /* 0x000000ff0400720c */ /* 0x002fc80003f06270 */
[----:B------:R-:W-:-:S13]  /*37b0*/  ISETP.NE.OR P0, PT, R14, R5, !P0 ;  /* 0x000000050e00720c */ /* 0x000fda0004705670 */
[----:B------:R-:W-:Y:S02]  /*37c0*/  @!P0 IMAD R9, R4, 0x4, R3 ;  /* 0x0000000404098824 */ /* 0x000fe400078e0203 */
[----:B------:R-:W-:Y:S01]  /*37d0*/  @!P0 IMAD.MOV.U32 R16, RZ, RZ, -0x1 ;  /* 0xffffffffff108424 */ /* 0x000fe200078e00ff */
[----:B------:R-:W0:Y:S02]  /*37e0*/  @!P1 LDC.64 R4, c[0x0][0x398] ;  /* 0x0000e600ff049b82 */ /* 0x000e240000000a00 */
[----:B------:R-:W-:Y:S04]  /*37f0*/  @!P0 STS [R9], R8 ;  /* 0x0000000809008388 */ /* 0x000fe80000000800 */
[----:B------:R-:W-:Y:S04]  /*3800*/  @!P0 STS [R9+0x1000], R16 ;  /* 0x0010001009008388 */ /* 0x000fe80000000800 */
[----:B------:R-:W1:Y:S01]  /*3810*/  @!P1 LDS.64 R10, [UR7+0x40] ;  /* 0x00004007ff0a9984 */ /* 0x000e620008000a00 */
[----:B0-----:R-:W-:-:S04]  /*3820*/  @!P1 IMAD.WIDE.U32 R4, R13, 0x4, R4 ;  /* 0x000000040d049825 */ /* 0x001fc800078e0004 */
[----:B------:R-:W-:Y:S01]  /*3830*/  VIADD R13, R13, 0x1 ;  /* 0x000000010d0d7836 */ /* 0x000fe20000000000 */
[----:B-1----:R0:W-:Y:S04]  /*3840*/  @!P1 STG.E desc[UR10][R4.64], R10 ;  /* 0x0000000a04009986 */ /* 0x0021e8000c10190a */
[----:B------:R0:W-:Y:S01]  /*3850*/  @!P1 STG.E desc[UR10][R6.64], R11 ;  /* 0x0000000b06009986 */ /* 0x0001e2000c10190a */
[----:B------:R-:W-:Y:S06]  /*3860*/  BAR.SYNC.DEFER_BLOCKING 0x0 ;  /* 0x0000000000007b1d */ /* 0x000fec0000010000 */
[----:B------:R-:W-:Y:S05]  /*3870*/  @P3 BRA `(.L_x_50) ;  /* 0xfffffff400143947 */ /* 0x000fea000383ffff */
[----:B------:R-:W-:Y:S05]  /*3880*/  EXIT ;  /* 0x000000000000794d */ /* 0x000fea0003800000 */
.L_x_49:
[----:B-1----:R-:W-:Y:S02]  /*3890*/  IMAD.MOV.U32 R10, RZ, RZ, R4 ;  /* 0x000000ffff0a7224 */ /* 0x002fe400078e0004 */
[----:B------:R-:W-:Y:S02]  /*38a0*/  IMAD.MOV.U32 R9, RZ, RZ, 0x10 ;  /* 0x00000010ff097424 */ /* 0x000fe400078e00ff */
[----:B------:R-:W-:Y:S02]  /*38b0*/  IMAD.MOV.U32 R11, RZ, RZ, 0x1f ;  /* 0x0000001fff0b7424 */ /* 0x000fe400078e00ff */
[----:B------:R-:W-:-:S07]  /*38c0*/  IMAD.MOV.U32 R16, RZ, RZ, -0x1 ;  /* 0xffffffffff107424 */ /* 0x000fce00078e00ff */
[----:B0-234-:R-:W-:Y:S05]  /*38d0*/  WARPSYNC.COLLECTIVE R16, `(.L_x_51) ;  /* 0x0000000010087348 */ /* 0x01dfea0003c00000 */
[----:B------:R1:W0:Y:S02]  /*38e0*/  SHFL.DOWN P4, R20, R10, R9, R11 ;  /* 0x080000090a147389 */ /* 0x000224000008000b */
[----:B01234-:R-:W-:Y:S05]  /*38f0*/  ENDCOLLECTIVE ;  /* 0x000000000000791b */ /* 0x01ffea0003800000 */
.L_x_51:
[----:B------:R-:W-:Y:S02]  /*3900*/  IMAD.MOV.U32 R10, RZ, RZ, R5 ;  /* 0x000000ffff0a7224 */ /* 0x000fe400078e0005 */
[----:B------:R-:W-:-:S07]  /*3910*/  IMAD.MOV.U32 R15, RZ, RZ, R20 ;  /* 0x000000ffff0f7224 */ /* 0x000fce00078e0014 */
[----:B------:R-:W-:Y:S05]  /*3920*/  WARPSYNC.COLLECTIVE R16, `(.L_x_52) ;  /* 0x0000000010087348 */ /* 0x000fea0003c00000 */
[----:B------:R0:W1:Y:S02]  /*3930*/  SHFL.DOWN P4, R20, R10, R9, R11 ;  /* 0x080000090a147389 */ /* 0x000064000008000b */
[----:B01----:R-:W-:Y:S05]  /*3940*/  ENDCOLLECTIVE ;  /* 0x000000000000791b */ /* 0x003fea0003800000 */
.L_x_52:
[----:B------:R-:W-:-:S04]  /*3950*/  FSETP.GT.AND P0, PT, R4, R15, PT ;  /* 0x0000000f0400720b */ /* 0x000fc80003f04000 */
[----:B------:R-:W-:Y:S01]  /*3960*/  ISETP.GT.U32.OR P0, PT, R17, 0xf, !P0 ;  /* 0x0000000f1100780c */ /* 0x000fe20004704470 */
[----:B------:R-:W-:-:S12]  /*3970*/  IMAD.MOV.U32 R10, RZ, RZ, R6 ;  /* 0x000000ffff0a7224 */ /* 0x000fd800078e0006 */
[----:B------:R-:W-:Y:S02]  /*3980*/  @!P0 IMAD.MOV.U32 R4, RZ, RZ, R15 ;  /* 0x000000ffff048224 */ /* 0x000fe400078e000f */
[----:B------:R-:W-:-:S07]  /*3990*/  IMAD.MOV.U32 R15, RZ, RZ, R20 ;  /* 0x000000ffff0f7224 */ /* 0x000fce00078e0014 */
[----:B------:R-:W-:Y:S05]  /*39a0*/  WARPSYNC.COLLECTIVE R16, `(.L_x_53) ;  /* 0x0000000010087348 */ /* 0x000fea0003c00000 */
[----:B------:R0:W1:Y:S02]  /*39b0*/  SHFL.DOWN P4, R20, R10, R9, R11 ;  /* 0x080000090a147389 */ /* 0x000064000008000b */
[----:B01----:R-:W-:Y:S05]  /*39c0*/  ENDCOLLECTIVE ;  /* 0x000000000000791b */ /* 0x003fea0003800000 */
.L_x_53:
[----:B------:R-:W-:Y:S02]  /*39d0*/  @!P0 IMAD.MOV.U32 R5, RZ, RZ, R15 ;  /* 0x000000ffff058224 */ /* 0x000fe400078e000f */
[----:B------:R-:W-:Y:S02]  /*39e0*/  IMAD.MOV.U32 R10, RZ, RZ, R7 ;  /* 0x000000ffff0a7224 */ /* 0x000fe400078e0007 */
[----:B------:R-:W-:-:S07]  /*39f0*/  IMAD.MOV.U32 R18, RZ, RZ, R20 ;  /* 0x000000ffff127224 */ /* 0x000fce00078e0014 */
[----:B------:R-:W-:Y:S05]  /*3a00*/  WARPSYNC.COLLECTIVE R16, `(.L_x_54) ;  /* 0x0000000010087348 */ /* 0x000fea0003c00000 */
[----:B------:R0:W1:Y:S02]  /*3a10*/  SHFL.DOWN P4, R20, R10, R9, R11 ;  /* 0x080000090a147389 */ /* 0x000064000008000b */
[----:B01----:R-:W-:Y:S05]  /*3a20*/  ENDCOLLECTIVE ;  /* 0x000000000000791b */ /* 0x003fea0003800000 */
.L_x_54:
[----:B------:R-:W-:Y:S02]  /*3a30*/  @!P0 IMAD.MOV.U32 R6, RZ, RZ, R18 ;  /* 0x000000ffff068224 */ /* 0x000fe400078e0012 */
[----:B------:R-:W-:Y:S02]  /*3a40*/  IMAD.MOV.U32 R10, RZ, RZ, R4 ;  /* 0x000000ffff0a7224 */ /* 0x000fe400078e0004 */
[----:B------:R-:W-:Y:S02]  /*3a50*/  IMAD.MOV.U32 R9, RZ, RZ, 0x8 ;  /* 0x00000008ff097424 */ /* 0x000fe400078e00ff */
[----:B------:R-:W-:-:S07]  /*3a60*/  IMAD.MOV.U32 R19, RZ, RZ, R20 ;  /* 0x000000ffff137224 */ /* 0x000fce00078e0014 */
[----:B------:R-:W-:Y:S05]  /*3a70*/  WARPSYNC.COLLECTIVE R16, `(.L_x_55) ;  /* 0x0000000010087348 */ /* 0x000fea0003c00000 */
[----:B------:R0:W1:Y:S02]  /*3a80*/  SHFL.DOWN P4, R20, R10, R9, R11 ;  /* 0x080000090a147389 */ /* 0x000064000008000b */
[----:B01----:R-:W-:Y:S05]  /*3a90*/  ENDCOLLECTIVE ;  /* 0x000000000000791b */ /* 0x003fea0003800000 */
.L_x_55:
[----:B------:R-:W-:Y:S02]  /*3aa0*/  @!P0 IMAD.MOV.U32 R7, RZ, RZ, R19 ;  /* 0x000000ffff078224 */ /* 0x000fe400078e0013 */
[----:B------:R-:W-:Y:S02]  /*3ab0*/  IMAD.MOV.U32 R10, RZ, RZ, R5 ;  /* 0x000000ffff0a7224 */ /* 0x000fe400078e0005 */
[----:B------:R-:W-:-:S07]  /*3ac0*/  IMAD.MOV.U32 R21, RZ, RZ, R20 ;  /* 0x000000ffff157224 */ /* 0x000fce00078e0014 */
[----:B------:R-:W-:Y:S05]  /*3ad0*/  WARPSYNC.COLLECTIVE R16, `(.L_x_56) ;  /* 0x0000000010087348 */ /* 0x000fea0003c00000 */
[----:B------:R0:W1:Y:S02]  /*3ae0*/  SHFL.DOWN P4, R20, R10, R9, R11 ;  /* 0x080000090a147389 */ /* 0x000064000008000b */
[----:B01----:R-:W-:Y:S05]  /*3af0*/  ENDCOLLECTIVE ;  /* 0x000000000000791b */ /* 0x003fea0003800000 */
.L_x_56:
        /* <DEDUP_REMOVED lines=8> */
.L_x_57:
[----:B------:R-:W-:Y:S02]  /*3b80*/  @!P1 IMAD.MOV.U32 R5, RZ, RZ, R15 ;  /* 0x000000ffff059224 */ /* 0x000fe400078e000f */
[----:B------:R-:W-:Y:S02]  /*3b90*/  IMAD.MOV.U32 R10, RZ, RZ, R7 ;  /* 0x000000ffff0a7224 */ /* 0x000fe400078e0007 */
[----:B------:R-:W-:-:S07]  /*3ba0*/  IMAD.MOV.U32 R18, RZ, RZ, R20 ;  /* 0x000000ffff127224 */ /* 0x000fce00078e0014 */
[----:B------:R-:W-:Y:S05]  /*3bb0*/  WARPSYNC.COLLECTIVE R16, `(.L_x_58) ;  /* 0x0000000010087348 */ /* 0x000fea0003c00000 */
[----:B------:R0:W1:Y:S02]  /*3bc0*/  SHFL.DOWN P4, R20, R10, R9, R11 ;  /* 0x080000090a147389 */ /* 0x000064000008000b */
[----:B01----:R-:W-:Y:S05]  /*3bd0*/  ENDCOLLECTIVE ;  /* 0x000000000000791b */ /* 0x003fea0003800000 */
.L_x_58:
[----:B------:R-:W-:Y:S02]  /*3be0*/  @!P1 IMAD.MOV.U32 R6, RZ, RZ, R18 ;  /* 0x000000ffff069224 */ /* 0x000fe400078e0012 */
[----:B------:R-:W-:Y:S02]  /*3bf0*/  IMAD.MOV.U32 R10, RZ, RZ, R4 ;  /* 0x000000ffff0a7224 */ /* 0x000fe400078e0004 */
[----:B------:R-:W-:Y:S02]  /*3c00*/  IMAD.MOV.U32 R9, RZ, RZ, 0x4 ;  /* 0x00000004ff097424 */ /* 0x000fe400078e00ff */
[----:B------:R-:W-:-:S07]  /*3c10*/  IMAD.MOV.U32 R19, RZ, RZ, R20 ;  /* 0x000000ffff137224 */ /* 0x000fce00078e0014 */
[----:B------:R-:W-:Y:S05]  /*3c20*/  WARPSYNC.COLLECTIVE R16, `(.L_x_59) ;  /* 0x0000000010087348 */ /* 0x000fea0003c00000 */
[----:B------:R0:W1:Y:S02]  /*3c30*/  SHFL.DOWN P4, R20, R10, R9, R11 ;  /* 0x080000090a147389 */ /* 0x000064000008000b */
[----:B01----:R-:W-:Y:S05]  /*3c40*/  ENDCOLLECTIVE ;  /* 0x000000000000791b */ /* 0x003fea0003800000 */
.L_x_59:
[----:B------:R-:W-:Y:S02]  /*3c50*/  @!P1 IMAD.MOV.U32 R7, RZ, RZ, R19 ;  /* 0x000000ffff079224 */ /* 0x000fe400078e0013 */
[----:B------:R-:W-:Y:S02]  /*3c60*/  IMAD.MOV.U32 R10, RZ, RZ, R5 ;  /* 0x000000ffff0a7224 */ /* 0x000fe400078e0005 */
[----:B------:R-:W-:-:S07]  /*3c70*/  IMAD.MOV.U32 R21, RZ, RZ, R20 ;  /* 0x000000ffff157224 */ /* 0x000fce00078e0014 */
[----:B------:R-:W-:Y:S05]  /*3c80*/  WARPSYNC.COLLECTIVE R16, `(.L_x_60) ;  /* 0x0000000010087348 */ /* 0x000fea0003c00000 */
[----:B------:R0:W1:Y:S02]  /*3c90*/  SHFL.DOWN P4, R20, R10, R9, R11 ;  /* 0x080000090a147389 */ /* 0x000064000008000b */
[----:B01----:R-:W-:Y:S05]  /*3ca0*/  ENDCOLLECTIVE ;  /* 0x000000000000791b */ /* 0x003fea0003800000 */
.L_x_60:
        /* <DEDUP_REMOVED lines=8> */
.L_x_61:
[----:B------:R-:W-:Y:S02]  /*3d30*/  @!P0 IMAD.MOV.U32 R5, RZ, RZ, R15 ;  /* 0x000000ffff058224 */ /* 0x000fe400078e000f */
[----:B------:R-:W-:Y:S02]  /*3d40*/  IMAD.MOV.U32 R10, RZ, RZ, R7 ;  /* 0x000000ffff0a7224 */ /* 0x000fe400078e0007 */
[----:B------:R-:W-:-:S07]  /*3d50*/  IMAD.MOV.U32 R18, RZ, RZ, R20 ;  /* 0x000000ffff127224 */ /* 0x000fce00078e0014 */
[----:B------:R-:W-:Y:S05]  /*3d60*/  WARPSYNC.COLLECTIVE R16, `(.L_x_62) ;  /* 0x0000000010087348 */ /* 0x000fea0003c00000 */
[----:B------:R0:W1:Y:S02]  /*3d70*/  SHFL.DOWN P4, R20, R10, R9, R11 ;  /* 0x080000090a147389 */ /* 0x000064000008000b */
[----:B01----:R-:W-:Y:S05]  /*3d80*/  ENDCOLLECTIVE ;  /* 0x000000000000791b */ /* 0x003fea0003800000 */
.L_x_62:
[----:B------:R-:W-:Y:S02]  /*3d90*/  @!P0 IMAD.MOV.U32 R6, RZ, RZ, R18 ;  /* 0x000000ffff068224 */ /* 0x000fe400078e0012 */
[----:B------:R-:W-:Y:S02]  /*3da0*/  IMAD.MOV.U32 R10, RZ, RZ, R4 ;  /* 0x000000ffff0a7224 */ /* 0x000fe400078e0004 */
[----:B------:R-:W-:Y:S02]  /*3db0*/  IMAD.MOV.U32 R9, RZ, RZ, 0x2 ;  /* 0x00000002ff097424 */ /* 0x000fe400078e00ff */
[----:B------:R-:W-:-:S07]  /*3dc0*/  IMAD.MOV.U32 R19, RZ, RZ, R20 ;  /* 0x000000ffff137224 */ /* 0x000fce00078e0014 */
[----:B------:R-:W-:Y:S05]  /*3dd0*/  WARPSYNC.COLLECTIVE R16, `(.L_x_63) ;  /* 0x0000000010087348 */ /* 0x000fea0003c00000 */
[----:B------:R0:W1:Y:S02]  /*3de0*/  SHFL.DOWN P4, R20, R10, R9, R11 ;  /* 0x080000090a147389 */ /* 0x000064000008000b */
[----:B01----:R-:W-:Y:S05]  /*3df0*/  ENDCOLLECTIVE ;  /* 0x000000000000791b */ /* 0x003fea0003800000 */
.L_x_63:
[----:B------:R-:W-:Y:S02]  /*3e00*/  @!P0 IMAD.MOV.U32 R7, RZ, RZ, R19 ;  /* 0x000000ffff078224 */ /* 0x000fe400078e0013 */
[----:B------:R-:W-:Y:S02]  /*3e10*/  IMAD.MOV.U32 R10, RZ, RZ, R5 ;  /* 0x000000ffff0a7224 */ /* 0x000fe400078e0005 */
[----:B------:R-:W-:-:S07]  /*3e20*/  IMAD.MOV.U32 R21, RZ, RZ, R20 ;  /* 0x000000ffff157224 */ /* 0x000fce00078e0014 */
[----:B------:R-:W-:Y:S05]  /*3e30*/  WARPSYNC.COLLECTIVE R16, `(.L_x_64) ;  /* 0x0000000010087348 */ /* 0x000fea0003c00000 */
[----:B------:R0:W1:Y:S02]  /*3e40*/  SHFL.DOWN P4, R20, R10, R9, R11 ;  /* 0x080000090a147389 */ /* 0x000064000008000b */
[----:B01----:R-:W-:Y:S05]  /*3e50*/  ENDCOLLECTIVE ;  /* 0x000000000000791b */ /* 0x003fea0003800000 */
.L_x_64:
        /* <DEDUP_REMOVED lines=8> */
.L_x_65:
[----:B------:R-:W-:Y:S02]  /*3ee0*/  @!P0 IMAD.MOV.U32 R5, RZ, RZ, R15 ;  /* 0x000000ffff058224 */ /* 0x000fe400078e000f */
[----:B------:R-:W-:Y:S02]  /*3ef0*/  IMAD.MOV.U32 R10, RZ, RZ, R7 ;  /* 0x000000ffff0a7224 */ /* 0x000fe400078e0007 */
[----:B------:R-:W-:-:S07]  /*3f00*/  IMAD.MOV.U32 R18, RZ, RZ, R20 ;  /* 0x000000ffff127224 */ /* 0x000fce00078e0014 */
[----:B------:R-:W-:Y:S05]  /*3f10*/  WARPSYNC.COLLECTIVE R16, `(.L_x_66) ;  /* 0x0000000010087348 */ /* 0x000fea0003c00000 */
[----:B------:R0:W1:Y:S02]  /*3f20*/  SHFL.DOWN P4, R20, R10, R9, R11 ;  /* 0x080000090a147389 */ /* 0x000064000008000b */
[----:B01----:R-:W-:Y:S05]  /*3f30*/  ENDCOLLECTIVE ;  /* 0x000000000000791b */ /* 0x003fea0003800000 */
.L_x_66:
[----:B------:R-:W-:Y:S02]  /*3f40*/  @!P0 IMAD.MOV.U32 R6, RZ, RZ, R18 ;  /* 0x000000ffff068224 */ /* 0x000fe400078e0012 */
[----:B------:R-:W-:Y:S02]  /*3f50*/  IMAD.MOV.U32 R10, RZ, RZ, R4 ;  /* 0x000000ffff0a7224 */ /* 0x000fe400078e0004 */
[----:B------:R-:W-:Y:S02]  /*3f60*/  IMAD.MOV.U32 R9, RZ, RZ, 0x1 ;  /* 0x00000001ff097424 */ /* 0x000fe400078e00ff */
[----:B------:R-:W-:-:S07]  /*3f70*/  IMAD.MOV.U32 R19, RZ, RZ, R20 ;  /* 0x000000ffff137224 */ /* 0x000fce00078e0014 */
[----:B------:R-:W-:Y:S05]  /*3f80*/  WARPSYNC.COLLECTIVE R16, `(.L_x_67) ;  /* 0x0000000010087348 */ /* 0x000fea0003c00000 */
[----:B------:R0:W1:Y:S02]  /*3f90*/  SHFL.DOWN P4, R20, R10, R9, R11 ;  /* 0x080000090a147389 */ /* 0x000064000008000b */
[----:B01----:R-:W-:Y:S05]  /*3fa0*/  ENDCOLLECTIVE ;  /* 0x000000000000791b */ /* 0x003fea0003800000 */
.L_x_67:
[----:B------:R-:W-:Y:S02]  /*3fb0*/  @!P0 IMAD.MOV.U32 R7, RZ, RZ, R19 ;  /* 0x000000ffff078224 */ /* 0x000fe400078e0013 */
[----:B------:R-:W-:Y:S02]  /*3fc0*/  IMAD.MOV.U32 R10, RZ, RZ, R5 ;  /* 0x000000ffff0a7224 */ /* 0x000fe400078e0005 */
[----:B------:R-:W-:-:S07]  /*3fd0*/  IMAD.MOV.U32 R15, RZ, RZ, R20 ;  /* 0x000000ffff0f7224 */ /* 0x000fce00078e0014 */
[----:B------:R-:W-:Y:S05]  /*3fe0*/  WARPSYNC.COLLECTIVE R16, `(.L_x_68) ;  /* 0x0000000010087348 */ /* 0x000fea0003c00000 */
[----:B------:R0:W1:Y:S02]  /*3ff0*/  SHFL.DOWN P4, R20, R10, R9, R11 ;  /* 0x080000090a147389 */ /* 0x000064000008000b */
[----:B01----:R-:W-:Y:S05]  /*4000*/  ENDCOLLECTIVE ;  /* 0x000000000000791b */ /* 0x003fea0003800000 */
.L_x_68:
[----:B------:R-:W-:Y:S02]  /*4010*/  IMAD.MOV.U32 R10, RZ, RZ, R6 ;  /* 0x000000ffff0a7224 */ /* 0x000fe400078e0006 */
[----:B------:R-:W-:-:S07]  /*4020*/  IMAD.MOV.U32 R18, RZ, RZ, R20 ;  /* 0x000000ffff127224 */ /* 0x000fce00078e0014 */
[----:B------:R-:W-:Y:S05]  /*4030*/  WARPSYNC.COLLECTIVE R16, `(.L_x_69) ;  /* 0x0000000010087348 */ /* 0x000fea0003c00000 */
[----:B------:R0:W1:Y:S02]  /*4040*/  SHFL.DOWN P4, R20, R10, R9, R11 ;  /* 0x080000090a147389 */ /* 0x000064000008000b */
[----:B01----:R-:W-:Y:S05]  /*4050*/  ENDCOLLECTIVE ;  /* 0x000000000000791b */ /* 0x003fea0003800000 */
.L_x_69:
[----:B------:R-:W-:Y:S02]  /*4060*/  IMAD.MOV.U32 R10, RZ, RZ, R7 ;  /* 0x000000ffff0a7224 */ /* 0x000fe400078e0007 */
[----:B------:R-:W-:-:S07]  /*4070*/  IMAD.MOV.U32 R19, RZ, RZ, R20 ;  /* 0x000000ffff137224 */ /* 0x000fce00078e0014 */
[----:B------:R-:W-:Y:S05]  /*4080*/  WARPSYNC.COLLECTIVE R16, `(.L_x_70) ;  /* 0x0000000010087348 */ /* 0x000fea0003c00000 */
[----:B------:R0:W1:Y:S02]  /*4090*/  SHFL.DOWN P4, R20, R10, R9, R11 ;  /* 0x080000090a147389 */ /* 0x000064000008000b */
[----:B01----:R-:W-:Y:S05]  /*40a0*/  ENDCOLLECTIVE ;  /* 0x000000000000791b */ /* 0x003fea0003800000 */
.L_x_70:
[----:B------:R-:W-:Y:S05]  /*40b0*/  BRA `(.L_x_71) ;  /* 0xfffffff4006c7947 */ /* 0x000fea000383ffff */
.L_x_72:
        /* <DEDUP_REMOVED lines=12> */
.L_x_135:


//--------------------- .text.topk_warp_heap_rowwise_kernel --------------------------
	.section	.text.topk_warp_heap_rowwise_kernel,"ax",@progbits
	.align	128
        .global         topk_warp_heap_rowwise_kernel
        .type           topk_warp_heap_rowwise_kernel,@function
        .size           topk_warp_heap_rowwise_kernel,(.L_x_136 - topk_warp_heap_rowwise_kernel)
        .other          topk_warp_heap_rowwise_kernel,@"STO_CUDA_ENTRY STV_DEFAULT"
topk_warp_heap_rowwise_kernel:
.text.topk_warp_heap_rowwise_kernel:
        /* <DEDUP_REMOVED lines=11> */
[----:B------:R-:W-:Y:S01]  /*00b0*/  IMAD.MOV.U32 R4, RZ, RZ, -0x800000 ;  /* 0xff800000ff047424 */ /* 0x000fe200078e00ff */
[----:B------:R-:W1:Y:S01]  /*00c0*/  LDCU.64 UR10, c[0x0][0x358] ;  /* 0x00006b00ff0a77ac */ /* 0x000e620008000a00 */
[----:B------:R-:W-:Y:S01]  /*00d0*/  IMAD.MOV.U32 R5, RZ, RZ, -0x800000 ;  /* 0xff800000ff057424 */ /* 0x000fe200078e00ff */
[----:B------:R-:W-:Y:S01]  /*00e0*/  BSSY.RECONVERGENT B2, `(.L_x_73) ;  /* 0x000029e000027945 */ /* 0x000fe20003800200 */
[----:B------:R-:W-:Y:S01]  /*00f0*/  IMAD.MOV.U32 R6, RZ, RZ, -0x800000 ;  /* 0xff800000ff067424 */ /* 0x000fe200078e00ff */
[----:B------:R-:W2:Y:S01]  /*0100*/  LDCU UR8, c[0x0][0x38c] ;  /* 0x00007180ff0877ac */ /* 0x000ea20008000800 */
[----:B------:R-:W-:Y:S02]  /*0110*/  IMAD.MOV.U32 R7, RZ, RZ, -0x800000 ;  /* 0xff800000ff077424 */ /* 0x000fe400078e00ff */
        /* <DEDUP_REMOVED lines=27> */
.L_x_83:
        /* <DEDUP_REMOVED lines=17> */
[----:B--2---:R-:W-:-:S13]  /*03e0*/  FSETP.GT.AND P5, PT, R2, R4, PT ;  /* 0x000000040200720b */ /* 0x004fda0003fa4000 */
[----:B------:R-:W-:Y:S05]  /*03f0*/  @P5 BRA `(.L_x_79) ;  /* 0x0000000000f85947 */ /* 0x000fea0003800000 */
[----:B------:R-:W-:Y:S01]  /*0400*/  FSETP.GT.AND P6, PT, R2, R5, PT ;  /* 0x000000050200720b */ /* 0x000fe20003fc4000 */
[----:B------:R-:W-:Y:S02]  /*0410*/  IMAD.MOV.U32 R8, RZ, RZ, 0x1 ;  /* 0x00000001ff087424 */ /* 0x000fe400078e00ff */
[----:B------:R-:W-:-:S10]  /*0420*/  IMAD.MOV.U32 R3, RZ, RZ, R18 ;  /* 0x000000ffff037224 */ /* 0x000fd400078e0012 */
[----:B------:R-:W-:Y:S05]  /*0430*/  @P6 BRA `(.L_x_79) ;  /* 0x0000000000e86947 */ /* 0x000fea0003800000 */
[----:B------:R-:W-:Y:S01]  /*0440*/  FSETP.GT.AND P6, PT, R2, R6, PT ;  /* 0x000000060200720b */ /* 0x000fe20003fc4000 */
[----:B------:R-:W-:Y:S01]  /*0450*/  IMAD.MOV.U32 R8, RZ, RZ, 0x2 ;  /* 0x00000002ff087424 */ /* 0x000fe200078e00ff */
[----:B------:R-:W-:Y:S01]  /*0460*/  PLOP3.LUT P4, PT, PT, PT, PT, 0x8, 0x80 ;  /* 0x000000000080781c */ /* 0x000fe20003f8e170 */
[----:B------:R-:W-:Y:S01]  /*0470*/  IMAD.MOV.U32 R3, RZ, RZ, R20 ;  /* 0x000000ffff037224 */ /* 0x000fe200078e0014 */
[----:B------:R-:W-:Y:S02]  /*0480*/  PLOP3.LUT P3, PT, PT, PT, PT, 0x80, 0x8 ;  /* 0x000000000008781c */ /* 0x000fe40003f6f070 */
[----:B------:R-:W-:Y:S02]  /*0490*/  PLOP3.LUT P2, PT, PT, PT, PT, 0x80, 0x8 ;  /* 0x000000000008781c */ /* 0x000fe40003f4f070 */
[----:B------:R-:W-:Y:S02]  /*04a0*/  PLOP3.LUT P1, PT, PT, PT, PT, 0x80, 0x8 ;  /* 0x000000000008781c */ /* 0x000fe40003f2f070 */
[----:B------:R-:W-:-:S03]  /*04b0*/  PLOP3.LUT P0, PT, PT, PT, PT, 0x80, 0x8 ;  /* 0x000000000008781c */ /* 0x000fc60003f0f070 */
[----:B------:R-:W-:Y:S10]  /*04c0*/  @P6 BRA `(.L_x_79) ;  /* 0x0000000000c46947 */ /* 0x000ff40003800000 */
[----:B------:R-:W-:Y:S01]  /*04d0*/  FSETP.GT.AND P6, PT, R2, R7, PT ;  /* 0x000000070200720b */ /* 0x000fe20003fc4000 */
[----:B------:R-:W-:Y:S01]  /*04e0*/  VIADD R3, R12, 0xc ;  /* 0x0000000c0c037836 */ /* 0x000fe20000000000 */
[----:B------:R-:W-:Y:S01]  /*04f0*/  PLOP3.LUT P0, PT, PT, PT, PT, 0x8, 0x80 ;  /* 0x000000000080781c */ /* 0x000fe20003f0e170 */
[----:B------:R-:W-:Y:S01]  /*0500*/  IMAD.MOV.U32 R8, RZ, RZ, 0x3 ;  /* 0x00000003ff087424 */ /* 0x000fe200078e00ff */
[----:B------:R-:W-:Y:S02]  /*0510*/  PLOP3.LUT P3, PT, PT, PT, PT, 0x80, 0x8 ;  /* 0x000000000008781c */ /* 0x000fe40003f6f070 */
[----:B------:R-:W-:Y:S02]  /*0520*/  PLOP3.LUT P2, PT, PT, PT, PT, 0x80, 0x8 ;  /* 0x000000000008781c */ /* 0x000fe40003f4f070 */
[----:B------:R-:W-:Y:S02]  /*0530*/  PLOP3.LUT P1, PT, PT, PT, PT, 0x80, 0x8 ;  /* 0x000000000008781c */ /* 0x000fe40003f2f070 */
[----:B------:R-:W-:-:S03]  /*0540*/  PLOP3.LUT P4, PT, PT, PT, PT, 0x8, 0x80 ;  /* 0x000000000080781c */ /* 0x000fc60003f8e170 */
[----:B------:R-:W-:Y:S10]  /*0550*/  @P6 BRA `(.L_x_79) ;  /* 0x0000000000a06947 */ /* 0x000ff40003800000 */
[----:B------:R-:W2:Y:S01]  /*0560*/  LDL.128 R8, [R1+0x10] ;  /* 0x0000100001087983 */ /* 0x000ea20000100c00 */
[----:B------:R-:W-:Y:S01]  /*0570*/  PLOP3.LUT P1, PT, PT, PT, PT, 0x8, 0x80 ;  /* 0x000000000080781c */ /* 0x000fe20003f2e170 */
[----:B------:R-:W-:Y:S01]  /*0580*/  VIADD R3, R12, 0x10 ;  /* 0x000000100c037836 */ /* 0x000fe20000000000 */
[----:B------:R-:W-:Y:S02]  /*0590*/  PLOP3.LUT P3, PT, PT, PT, PT, 0x80, 0x8 ;  /* 0x000000000008781c */ /* 0x000fe40003f6f070 */
[----:B------:R-:W-:Y:S02]  /*05a0*/  PLOP3.LUT P2, PT, PT, PT, PT, 0x80, 0x8 ;  /* 0x000000000008781c */ /* 0x000fe40003f4f070 */
[----:B------:R-:W-:Y:S02]  /*05b0*/  PLOP3.LUT P0, PT, PT, PT, PT, 0x8, 0x80 ;  /* 0x000000000080781c */ /* 0x000fe40003f0e170 */
[----:B------:R-:W-:Y:S02]  /*05c0*/  PLOP3.LUT P4, PT, PT, PT, PT, 0x8, 0x80 ;  /* 0x000000000080781c */ /* 0x000fe40003f8e170 */
[----:B--2---:R-:W-:Y:S01]  /*05d0*/  FSETP.GT.AND P6, PT, R2, R8, PT ;  /* 0x000000080200720b */ /* 0x004fe20003fc4000 */
[----:B------:R-:W-:-:S12]  /*05e0*/  IMAD.MOV.U32 R8, RZ, RZ, 0x4 ;  /* 0x00000004ff087424 */ /* 0x000fd800078e00ff */
[----:B------:R-:W-:Y:S05]  /*05f0*/  @P6 BRA `(.L_x_79) ;  /* 0x0000000000786947 */ /* 0x000fea0003800000 */
        /* <DEDUP_REMOVED lines=18> */
[----:B------:R-:W-:-:S13]  /*0720*/  FSETP.GT.AND P0, PT, R2, R11, PT ;  /* 0x0000000b0200720b */ /* 0x000fda0003f04000 */
[----:B------:R-:W-:Y:S05]  /*0730*/  @!P0 BREAK.RELIABLE B3 ;  /* 0x0000000000038942 */ /* 0x000fea0003800100 */
[----:B------:R-:W-:Y:S05]  /*0740*/  @!P0 BRA `(.L_x_80) ;  /* 0x0000000000d08947 */ /* 0x000fea0003800000 */
        /* <DEDUP_REMOVED lines=9> */
.L_x_79:
[----:B------:R-:W-:Y:S05]  /*07e0*/  BSYNC.RELIABLE B3 ;  /* 0x0000000000037941 */ /* 0x000fea0003800100 */
.L_x_78:
        /* <DEDUP_REMOVED lines=34> */
[----:B------:R3:W-:Y:S04]  /*0a10*/  STL [R1+0x4], R4 ;  /* 0x0000040401007387 */ /* 0x0007e80000100800 */
[----:B--2---:R3:W-:Y:S02]  /*0a20*/  STL [R1+0x24], R6 ;  /* 0x0000240601007387 */ /* 0x0047e40000100800 */
.L_x_82:
[----:B------:R-:W-:Y:S05]  /*0a30*/  BSYNC.RECONVERGENT B3 ;  /* 0x0000000000037941 */ /* 0x000fea0003800200 */
.L_x_81:
[----:B------:R-:W5:Y:S01]  /*0a40*/  LDCU UR4, c[0x0][0x2f8] ;  /* 0x00005f00ff0477ac */ /* 0x000f620008000800 */
[----:B------:R-:W-:Y:S02]  /*0a50*/  IMAD.U32 R8, R8, 0x4, R1 ;  /* 0x0000000408087824 */ /* 0x000fe400078e0001 */
[----:B-----5:R-:W-:-:S05]  /*0a60*/  VIADD R3, R3, -UR4 ;  /* 0x8000000403037c36 */ /* 0x020fca0008000000 */
[----:B------:R0:W-:Y:S04]  /*0a70*/  STL [R3], R2 ;  /* 0x0000000203007387 */ /* 0x0001e80000100800 */
[----:B------:R0:W-:Y:S02]  /*0a80*/  STL [R8+0x20], R13 ;  /* 0x0000200d08007387 */ /* 0x0001e40000100800 */
.L_x_80:
[----:B------:R-:W-:Y:S05]  /*0a90*/  BSYNC.RECONVERGENT B0 ;  /* 0x0000000000007941 */ /* 0x000fea0003800200 */
.L_x_77:
[----:B------:R-:W-:Y:S01]  /*0aa0*/  ISETP.NE.AND P0, PT, R21, RZ, PT ;  /* 0x000000ff1500720c */ /* 0x000fe20003f05270 */
[----:B0-----:R-:W-:Y:S02]  /*0ab0*/  VIADD R13, R13, 0x80 ;  /* 0x000000800d0d7836 */ /* 0x001fe40000000000 */
[----:B------:R-:W-:-:S10]  /*0ac0*/  VIADD R19, R19, 0x80 ;  /* 0x0000008013137836 */ /* 0x000fd40000000000 */
[----:B------:R-:W-:Y:S05]  /*0ad0*/  @P0 BRA `(.L_x_83) ;  /* 0xfffffff400fc0947 */ /* 0x000fea000383ffff */
.L_x_76:
[----:B------:R-:W-:Y:S05]  /*0ae0*/  BSYNC.RECONVERGENT B1 ;  /* 0x0000000000017941 */ /* 0x000fea0003800200 */
.L_x_75:
[----:B------:R-:W-:-:S13]  /*0af0*/  ISETP.GE.U32.AND P0, PT, R15, 0x180, PT ;  /* 0x000001800f00780c */ /* 0x000fda0003f06070 */
[----:B------:R-:W-:Y:S05]  /*0b00*/  @!P0 BRA `(.L_x_74) ;  /* 0x0000001c00ec8947 */ /* 0x000fea0003800000 */
[----:B------:R-:W0:Y:S01]  /*0b10*/  S2UR UR4, SR_CTAID.Y ;  /* 0x00000000000479c3 */ /* 0x000e220000002600 */
[----:B------:R-:W-:-:S07]  /*0b20*/  VIADD R0, R13, 0x100 ;  /* 0x000001000d007836 */ /* 0x000fce0000000000 */
[----:B------:R-:W0:Y:S08]  /*0b30*/  LDC R2, c[0x0][0x38c] ;  /* 0x0000e300ff027b82 */ /* 0x000e300000000800 */
[----:B------:R-:W1:Y:S01]  /*0b40*/  LDC.64 R16, c[0x0][0x380] ;  /* 0x0000e000ff107b82 */ /* 0x000e620000000a00 */
[----:B0-----:R-:W-:-:S07]  /*0b50*/  IMAD R13, R2, UR4, R13 ;  /* 0x00000004020d7c24 */ /* 0x001fce000f8e020d */
.L_x_108:
        /* <DEDUP_REMOVED lines=13> */
[----:B--2---:R-:W-:-:S13]  /*0c30*/  FSETP.GT.AND P6, PT, R3, R4, PT ;  /* 0x000000040300720b */ /* 0x004fda0003fc4000 */
        /* <DEDUP_REMOVED lines=30> */
[----:B------:R-:W-:Y:S01]  /*0e20*/  IMAD.MOV.U32 R2, RZ, RZ, 0x4 ;  /* 0x00000004ff027424 */ /* 0x000fe200078e00ff */
[----:B------:R-:W-:Y:S02]  /*0e30*/  PLOP3.LUT P4, PT, PT, PT, PT, 0x80, 0x8 ;  /* 0x000000000008781c */ /* 0x000fe40003f8f070 */
[----:B------:R-:W-:Y:S02]  /*0e40*/  PLOP3.LUT P3, PT, PT, PT, PT, 0x80, 0x8 ;  /* 0x000000000008781c */ /* 0x000fe40003f6f070 */
[----:B------:R-:W-:Y:S02]  /*0e50*/  PLOP3.LUT P1, PT, PT, PT, PT, 0x8, 0x80 ;  /* 0x000000000080781c */ /* 0x000fe40003f2e170 */
[----:B------:R-:W-:Y:S02]  /*0e60*/  PLOP3.LUT P0, PT, PT, PT, PT, 0x8, 0x80 ;  /* 0x000000000080781c */ /* 0x000fe40003f0e170 */
[----:B--2---:R-:W-:Y:S01]  /*0e70*/  FSETP.GT.AND P6, PT, R3, R8, PT ;  /* 0x000000080300720b */ /* 0x004fe20003fc4000 */
[----:B------:R-:W-:-:S12]  /*0e80*/  VIADD R8, R12, 0x10 ;  /* 0x000000100c087836 */ /* 0x000fd80000000000 */
        /* <DEDUP_REMOVED lines=30> */
.L_x_86:
[----:B------:R-:W-:Y:S05]  /*1070*/  BSYNC.RELIABLE B1 ;  /* 0x0000000000017941 */ /* 0x000fea0003800100 */
.L_x_85:
        /* <DEDUP_REMOVED lines=27> */
[----:B------:R-:W-:Y:S01]  /*1230*/  FSETP.GT.AND P0, PT, R3, R4, PT ;  /* 0x000000040300720b */ /* 0x000fe20003f04000 */
[----:B0-----:R-:W2:Y:S04]  /*1240*/  LDL R6, [R1+0x4] ;  /* 0x0000040001067983 */ /* 0x001ea80000100800 */
[----:B------:R-:W3:Y:S08]  /*1250*/  LDL R10, [R1+0x24] ;  /* 0x00002400010a7983 */ /* 0x000ef00000100800 */
[----:B------:R-:W4:Y:S04]  /*1260*/  @P0 LDL R20, [R1+0x20] ;  /* 0x0000200001140983 */ /* 0x000f280000100800 */
[----:B------:R0:W-:Y:S04]  /*1270*/  @P0 STL [R1+0x4], R4 ;  /* 0x0000040401000387 */ /* 0x0001e80000100800 */
[----:B--2---:R0:W-:Y:S04]  /*1280*/  STL [R1+0x8], R6 ;  /* 0x0000080601007387 */ /* 0x0041e80000100800 */
[----:B---3--:R0:W-:Y:S04]  /*1290*/  STL [R1+0x28], R10 ;  /* 0x0000280a01007387 */ /* 0x0081e80000100800 */
[----:B----4-:R0:W-:Y:S02]  /*12a0*/  @P0 STL [R1+0x24], R20 ;  /* 0x0000241401000387 */ /* 0x0101e40000100800 */
.L_x_89:
[----:B------:R-:W-:Y:S05]  /*12b0*/  BSYNC.RECONVERGENT B1 ;  /* 0x0000000000017941 */ /* 0x000fea0003800200 */
.L_x_88:
[----:B------:R-:W0:Y:S01]  /*12c0*/  LDCU UR4, c[0x0][0x2f8] ;  /* 0x00005f00ff0477ac */ /* 0x000e220008000800 */
[----:B------:R-:W-:Y:S02]  /*12d0*/  IMAD.U32 R5, R2, 0x4, R1 ;  /* 0x0000000402057824 */ /* 0x000fe400078e0001 */
[----:B------:R-:W-:Y:S02]  /*12e0*/  VIADD R2, R0, 0xffffff00 ;  /* 0xffffff0000027836 */ /* 0x000fe40000000000 */
[----:B012-4-:R-:W-:-:S05]  /*12f0*/  VIADD R6, R8, -UR4 ;  /* 0x8000000408067c36 */ /* 0x017fca0008000000 */
[----:B------:R0:W-:Y:S04]  /*1300*/  STL [R6], R3 ;  /* 0x0000000306007387 */ /* 0x0001e80000100800 */
[----:B------:R0:W-:Y:S04]  /*1310*/  STL [R5+0x20], R2 ;  /* 0x0000200205007387 */ /* 0x0001e80000100800 */
[----:B------:R0:W5:Y:S02]  /*1320*/  LDL R4, [R1] ;  /* 0x0000000001047983 */ /* 0x0001640000100800 */
.L_x_87:
[----:B------:R-:W-:Y:S05]  /*1330*/  BSYNC.RECONVERGENT B0 ;  /* 0x0000000000007941 */ /* 0x000fea0003800200 */
.L_x_84:
        /* <DEDUP_REMOVED lines=12> */
[----:B--2--5:R-:W-:-:S13]  /*1400*/  FSETP.GT.AND P5, PT, R3, R4, PT ;  /* 0x000000040300720b */ /* 0x024fda0003fa4000 */
[----:B------:R-:W-:Y:S05]  /*1410*/  @P5 BRA `(.L_x_92) ;  /* 0x0000000400045947 */ /* 0x000fea0003800000 */
[----:B------:R-:W2:Y:S01]  /*1420*/  LDL R8, [R1+0x4] ;  /* 0x0000040001087983 */ /* 0x000ea20000100800 */
[----:B------:R-:W-:Y:S02]  /*1430*/  VIADD R2, R12, 0x4 ;  /* 0x000000040c027836 */ /* 0x000fe40000000000 */
[----:B------:R-:W-:Y:S01]  /*1440*/  IMAD.MOV.U32 R6, RZ, RZ, 0x1 ;  /* 0x00000001ff067424 */ /* 0x000fe200078e00ff */
[----:B--2---:R-:W-:-:S13]  /*1450*/  FSETP.GT.AND P6, PT, R3, R8, PT ;  /* 0x000000080300720b */ /* 0x004fda0003fc4000 */
[----:B------:R-:W-:Y:S05]  /*1460*/  @P6 BRA `(.L_x_92) ;  /* 0x0000000000f06947 */ /* 0x000fea0003800000 */
[----:B------:R-:W2:Y:S01]  /*1470*/  LDL R2, [R1+0x8] ;  /* 0x0000080001027983 */ /* 0x000ea20000100800 */
        /* <DEDUP_REMOVED lines=59> */
.L_x_92:
[----:B------:R-:W-:Y:S05]  /*1830*/  BSYNC.RELIABLE B1 ;  /* 0x0000000000017941 */ /* 0x000fea0003800100 */
.L_x_91:
        /* <DEDUP_REMOVED lines=30> */
[----:B------:R-:W4:Y:S04]  /*1a20*/  @P5 LDL R20, [R1+0x20] ;  /* 0x0000200001145983 */ /* 0x000f280000100800 */
[----:B------:R0:W-:Y:S04]  /*1a30*/  @P5 STL [R1+0x4], R4 ;  /* 0x0000040401005387 */ /* 0x0001e80000100800 */
[----:B--2---:R0:W-:Y:S04]  /*1a40*/  STL [R1+0x8], R8 ;  /* 0x0000080801007387 */ /* 0x0041e80000100800 */
[----:B---3--:R0:W-:Y:S04]  /*1a50*/  STL [R1+0x28], R10 ;  /* 0x0000280a01007387 */ /* 0x0081e80000100800 */
[----:B----4-:R0:W-:Y:S02]  /*1a60*/  @P5 STL [R1+0x24], R20 ;  /* 0x0000241401005387 */ /* 0x0101e40000100800 */
.L_x_95:
[----:B------:R-:W-:Y:S05]  /*1a70*/  BSYNC.RECONVERGENT B1 ;  /* 0x0000000000017941 */ /* 0x000fea0003800200 */
.L_x_94:
[----:B------:R-:W3:Y:S01]  /*1a80*/  LDCU UR4, c[0x0][0x2f8] ;  /* 0x00005f00ff0477ac */ /* 0x000ee20008000800 */
[----:B------:R-:W-:Y:S02]  /*1a90*/  IMAD.U32 R5, R6, 0x4, R1 ;  /* 0x0000000406057824 */ /* 0x000fe400078e0001 */
[----:B---3--:R-:W-:Y:S02]  /*1aa0*/  VIADD R6, R2, -UR4 ;  /* 0x8000000402067c36 */ /* 0x008fe40008000000 */
[----:B------:R-:W-:-:S03]  /*1ab0*/  VIADD R2, R0, 0xffffff80 ;  /* 0xffffff8000027836 */ /* 0x000fc60000000000 */
[----:B------:R3:W-:Y:S04]  /*1ac0*/  STL [R6], R3 ;  /* 0x0000000306007387 */ /* 0x0007e80000100800 */
[----:B------:R3:W-:Y:S04]  /*1ad0*/  STL [R5+0x20], R2 ;  /* 0x0000200205007387 */ /* 0x0007e80000100800 */
[----:B0-----:R3:W5:Y:S02]  /*1ae0*/  LDL R4, [R1] ;  /* 0x0000000001047983 */ /* 0x0017640000100800 */
.L_x_93:
[----:B------:R-:W-:Y:S05]  /*1af0*/  BSYNC.RECONVERGENT B0 ;  /* 0x0000000000007941 */ /* 0x000fea0003800200 */
.L_x_90:
        /* <DEDUP_REMOVED lines=12> */
[----:B---3-5:R-:W-:-:S13]  /*1bc0*/  FSETP.GT.AND P5, PT, R5, R4, PT ;  /* 0x000000040500720b */ /* 0x028fda0003fa4000 */
[----:B------:R-:W-:Y:S05]  /*1bd0*/  @P5 BRA `(.L_x_98) ;  /* 0x0000000400045947 */ /* 0x000fea0003800000 */
[----:B------:R-:W3:Y:S01]  /*1be0*/  LDL R6, [R1+0x4] ;  /* 0x0000040001067983 */ /* 0x000ee20000100800 */
[----:B------:R-:W-:Y:S02]  /*1bf0*/  VIADD R3, R12, 0x4 ;  /* 0x000000040c037836 */ /* 0x000fe40000000000 */
[----:B------:R-:W-:Y:S01]  /*1c00*/  IMAD.MOV.U32 R2, RZ, RZ, 0x1 ;  /* 0x00000001ff027424 */ /* 0x000fe200078e00ff */
[----:B---3--:R-:W-:-:S13]  /*1c10*/  FSETP.GT.AND P6, PT, R5, R6, PT ;  /* 0x000000060500720b */ /* 0x008fda0003fc4000 */
[----:B------:R-:W-:Y:S05]  /*1c20*/  @P6 BRA `(.L_x_98) ;  /* 0x0000000000f06947 */ /* 0x000fea0003800000 */
[----:B------:R-:W3:Y:S01]  /*1c30*/  LDL R2, [R1+0x8] ;  /* 0x0000080001027983 */ /* 0x000ee20000100800 */
[----:B------:R-:W-:Y:S01]  /*1c40*/  PLOP3.LUT P4, PT, PT, PT, PT, 0x8, 0x80 ;  /* 0x000000000080781c */ /* 0x000fe20003f8e170 */
[----:B------:R-:W-:Y:S01]  /*1c50*/  VIADD R3, R12, 0x8 ;  /* 0x000000080c037836 */ /* 0x000fe20000000000 */
[----:B------:R-:W-:Y:S02]  /*1c60*/  PLOP3.LUT P3, PT, PT, PT, PT, 0x80, 0x8 ;  /* 0x000000000008781c */ /* 0x000fe40003f6f070 */
[----:B------:R-:W-:Y:S02]  /*1c70*/  PLOP3.LUT P2, PT, PT, PT, PT, 0x80, 0x8 ;  /* 0x000000000008781c */ /* 0x000fe40003f4f070 */
[----:B------:R-:W-:Y:S02]  /*1c80*/  PLOP3.LUT P1, PT, PT, PT, PT, 0x80, 0x8 ;  /* 0x000000000008781c */ /* 0x000fe40003f2f070 */
[----:B------:R-:W-:Y:S02]  /*1c90*/  PLOP3.LUT P0, PT, PT, PT, PT, 0x80, 0x8 ;  /* 0x000000000008781c */ /* 0x000fe40003f0f070 */
[----:B---3--:R-:W-:Y:S01]  /*1ca0*/  FSETP.GT.AND P6, PT, R5, R2, PT ;  /* 0x000000020500720b */ /* 0x008fe20003fc4000 */
[----:B------:R-:W-:-:S12]  /*1cb0*/  IMAD.MOV.U32 R2, RZ, RZ, 0x2 ;  /* 0x00000002ff027424 */ /* 0x000fd800078e00ff */
        /* <DEDUP_REMOVED lines=51> */
.L_x_98:
[----:B------:R-:W-:Y:S05]  /*1ff0*/  BSYNC.RELIABLE B1 ;  /* 0x0000000000017941 */ /* 0x000fea0003800100 */
.L_x_97:
        /* <DEDUP_REMOVED lines=35> */
.L_x_101:
[----:B------:R-:W-:Y:S05]  /*2230*/  BSYNC.RECONVERGENT B1 ;  /* 0x0000000000017941 */ /* 0x000fea0003800200 */
.L_x_100:
[----:B------:R-:W0:Y:S02]  /*2240*/  LDCU UR4, c[0x0][0x2f8] ;  /* 0x00005f00ff0477ac */ /* 0x000e240008000800 */
[----:B0-----:R-:W-:Y:S02]  /*2250*/  VIADD R6, R3, -UR4 ;  /* 0x8000000403067c36 */ /* 0x001fe40008000000 */
[----:B------:R-:W-:-:S03]  /*2260*/  IMAD.U32 R3, R2, 0x4, R1 ;  /* 0x0000000402037824 */ /* 0x000fc600078e0001 */
[----:B------:R0:W-:Y:S04]  /*2270*/  STL [R6], R5 ;  /* 0x0000000506007387 */ /* 0x0001e80000100800 */
[----:B------:R0:W-:Y:S04]  /*2280*/  STL [R3+0x20], R0 ;  /* 0x0000200003007387 */ /* 0x0001e80000100800 */
[----:B------:R0:W5:Y:S02]  /*2290*/  LDL R4, [R1] ;  /* 0x0000000001047983 */ /* 0x0001640000100800 */
.L_x_99:
[----:B------:R-:W-:Y:S05]  /*22a0*/  BSYNC.RECONVERGENT B0 ;  /* 0x0000000000007941 */ /* 0x000fea0003800200 */
.L_x_96:
        /* <DEDUP_REMOVED lines=12> */
[----:B---3-5:R-:W-:-:S13]  /*2370*/  FSETP.GT.AND P5, PT, R19, R4, PT ;  /* 0x000000041300720b */ /* 0x028fda0003fa4000 */
        /* <DEDUP_REMOVED lines=66> */
.L_x_104:
[----:B------:R-:W-:Y:S05]  /*27a0*/  BSYNC.RELIABLE B1 ;  /* 0x0000000000017941 */ /* 0x000fea0003800100 */
.L_x_103:
        /* <DEDUP_REMOVED lines=36> */
.L_x_107:
[----:B------:R-:W-:Y:S05]  /*29f0*/  BSYNC.RECONVERGENT B1 ;  /* 0x0000000000017941 */ /* 0x000fea0003800200 */
.L_x_106:
[----:B------:R-:W5:Y:S01]  /*2a00*/  LDCU UR4, c[0x0][0x2f8] ;  /* 0x00005f00ff0477ac */ /* 0x000f620008000800 */
[----:B------:R-:W-:Y:S02]  /*2a10*/  IMAD.U32 R5, R8, 0x4, R1 ;  /* 0x0000000408057824 */ /* 0x000fe400078e0001 */
[----:B01234-:R-:W-:Y:S02]  /*2a20*/  VIADD R2, R0, 0x80 ;  /* 0x0000008000027836 */ /* 0x01ffe40000000000 */
[----:B-----5:R-:W-:-:S05]  /*2a30*/  VIADD R4, R3, -UR4 ;  /* 0x8000000403047c36 */ /* 0x020fca0008000000 */
[----:B------:R0:W-:Y:S04]  /*2a40*/  STL [R4], R19 ;  /* 0x0000001304007387 */ /* 0x0001e80000100800 */
[----:B------:R0:W-:Y:S02]  /*2a50*/  STL [R5+0x20], R2 ;  /* 0x0000200205007387 */ /* 0x0001e40000100800 */
.L_x_105:
[----:B------:R-:W-:Y:S05]  /*2a60*/  BSYNC.RECONVERGENT B0 ;  /* 0x0000000000007941 */ /* 0x000fea0003800200 */
.L_x_102:
[C---:B0-----:R-:W-:Y:S02]  /*2a70*/  VIADD R2, R0.reuse, 0x100 ;  /* 0x0000010000027836 */ /* 0x041fe40000000000 */
[----:B------:R-:W-:Y:S02]  /*2a80*/  VIADD R0, R0, 0x200 ;  /* 0x0000020000007836 */ /* 0x000fe40000000000 */
[----:B------:R-:W-:Y:S01]  /*2a90*/  VIADD R13, R13, 0x200 ;  /* 0x000002000d0d7836 */ /* 0x000fe20000000000 */
[----:B------:R-:W-:-:S13]  /*2aa0*/  ISETP.GE.AND P0, PT, R2, UR8, PT ;  /* 0x0000000802007c0c */ /* 0x000fda000bf06270 */
[----:B------:R-:W-:Y:S05]  /*2ab0*/  @!P0 BRA `(.L_x_108) ;  /* 0xffffffe000288947 */ /* 0x000fea000383ffff */
.L_x_74:
[----:B------:R-:W-:Y:S05]  /*2ac0*/  BSYNC.RECONVERGENT B2 ;  /* 0x0000000000027941 */ /* 0x000fea0003800200 */
.L_x_73:
        /* <DEDUP_REMOVED lines=32> */
.L_x_111:
[----:B0-----:R-:W0:Y:S01]  /*2cd0*/  LDS.128 R8, [R3] ;  /* 0x0000000003087984 */ /* 0x001e220000000c00 */
[----:B------:R-:W-:Y:S02]  /*2ce0*/  IMAD.MOV.U32 R16, RZ, RZ, -0x800000 ;  /* 0xff800000ff107424 */ /* 0x000fe400078e00ff */
[----:B------:R-:W-:Y:S01]  /*2cf0*/  IMAD.MOV.U32 R15, RZ, RZ, -0x1 ;  /* 0xffffffffff0f7424 */ /* 0x000fe200078e00ff */
[----:B------:R-:W1:Y:S01]  /*2d00*/  LDS.128 R4, [R3+0x10] ;  /* 0x0000100003047984 */ /* 0x000e620000000c00 */
[----:B------:R-:W-:Y:S01]  /*2d10*/  VIADD R2, R2, 0x1 ;  /* 0x0000000102027836 */ /* 0x000fe20000000000 */
[----:B0-----:R-:W-:-:S13]  /*2d20*/  FSETP.NE.AND P3, PT, R8, -INF , PT ;  /* 0xff8000000800780b */ /* 0x001fda0003f65000 */
[----:B------:R-:W-:Y:S01]  /*2d30*/  @P3 IMAD.MOV.U32 R16, RZ, RZ, R8 ;  /* 0x000000ffff103224 */ /* 0x000fe200078e0008 */
[----:B------:R-:W-:Y:S04]  /*2d40*/  @P3 LDS R15, [R3+0x1000] ;  /* 0x00100000030f3984 */ /* 0x000fe80000000800 */
[----:B------:R-:W-:-:S13]  /*2d50*/  FSETP.GT.AND P0, PT, R9, R16, PT ;  /* 0x000000100900720b */ /* 0x000fda0003f04000 */
        /* <DEDUP_REMOVED lines=8> */
[----:B-1----:R-:W-:-:S13]  /*2de0*/  FSETP.GT.AND P5, PT, R4, R16, PT ;  /* 0x000000100400720b */ /* 0x002fda0003fa4000 */
[----:B------:R-:W-:Y:S01]  /*2df0*/  @P5 IMAD.MOV.U32 R16, RZ, RZ, R4 ;  /* 0x000000ffff105224 */ /* 0x000fe200078e0004 */
[----:B------:R-:W-:Y:S04]  /*2e00*/  @P5 LDS R15, [R3+0x1010] ;  /* 0x00101000030f5984 */ /* 0x000fe80000000800 */
[----:B------:R-:W-:Y:S01]  /*2e10*/  FSETP.GT.AND P4, PT, R5, R16, PT ;  /* 0x000000100500720b */ /* 0x000fe20003f84000 */
[----:B------:R-:W-:-:S12]  /*2e20*/  SHFL.DOWN PT, R4, R14, 0x10, 0x1f ;  /* 0x0a001f000e047f89 */ /* 0x000fd800000e0000 */
[----:B------:R-:W-:Y:S01]  /*2e30*/  @P4 IMAD.MOV.U32 R16, RZ, RZ, R5 ;  /* 0x000000ffff104224 */ /* 0x000fe200078e0005 */
[----:B------:R-:W-:Y:S01]  /*2e40*/  @P4 LDS R15, [R3+0x1014] ;  /* 0x00101400030f4984 */ /* 0x000fe20000000800 */
[----:B------:R-:W-:Y:S02]  /*2e50*/  IMAD.MOV.U32 R5, RZ, RZ, -0x1 ;  /* 0xffffffffff057424 */ /* 0x000fe400078e00ff */
[----:B------:R-:W-:Y:S01]  /*2e60*/  @P3 IMAD.MOV.U32 R5, RZ, RZ, RZ ;  /* 0x000000ffff053224 */ /* 0x000fe200078e00ff */
[----:B------:R-:W-:Y:S01]  /*2e70*/  FSETP.GT.AND P1, PT, R6, R16, PT ;  /* 0x000000100600720b */ /* 0x000fe20003f24000 */
[----:B------:R-:W-:Y:S02]  /*2e80*/  @P0 IMAD.MOV.U32 R5, RZ, RZ, 0x1 ;  /* 0x00000001ff050424 */ /* 0x000fe400078e00ff */
[----:B------:R-:W-:Y:S02]  /*2e90*/  @P2 IMAD.MOV.U32 R5, RZ, RZ, 0x2 ;  /* 0x00000002ff052424 */ /* 0x000fe400078e00ff */
[----:B------:R-:W-:-:S02]  /*2ea0*/  @P6 IMAD.MOV.U32 R5, RZ, RZ, 0x3 ;  /* 0x00000003ff056424 */ /* 0x000fc400078e00ff */
[----:B------:R-:W-:Y:S02]  /*2eb0*/  @P5 IMAD.MOV.U32 R5, RZ, RZ, 0x4 ;  /* 0x00000004ff055424 */ /* 0x000fe400078e00ff */
[----:B------:R-:W-:-:S04]  /*2ec0*/  @P4 IMAD.MOV.U32 R5, RZ, RZ, 0x5 ;  /* 0x00000005ff054424 */ /* 0x000fc800078e00ff */
[----:B------:R-:W-:Y:S01]  /*2ed0*/  @P1 IMAD.MOV.U32 R16, RZ, RZ, R6 ;  /* 0x000000ffff101224 */ /* 0x000fe200078e0006 */
[----:B------:R-:W-:Y:S01]  /*2ee0*/  @P1 LDS R15, [R3+0x1018] ;  /* 0x00101800030f1984 */ /* 0x000fe20000000800 */
[----:B------:R-:W-:-:S03]  /*2ef0*/  @P1 IMAD.MOV.U32 R5, RZ, RZ, 0x6 ;  /* 0x00000006ff051424 */ /* 0x000fc600078e00ff */
[----:B------:R-:W-:-:S13]  /*2f00*/  FSETP.GT.AND P3, PT, R7, R16, PT ;  /* 0x000000100700720b */ /* 0x000fda0003f64000 */
[----:B------:R-:W-:Y:S01]  /*2f10*/  @P3 IMAD.MOV.U32 R16, RZ, RZ, R7 ;  /* 0x000000ffff103224 */ /* 0x000fe200078e0007 */
[----:B------:R-:W-:Y:S01]  /*2f20*/  @P3 LDS R15, [R3+0x101c] ;  /* 0x00101c00030f3984 */ /* 0x000fe20000000800 */
[----:B------:R-:W-:Y:S01]  /*2f30*/  @P3 IMAD.MOV.U32 R5, RZ, RZ, 0x7 ;  /* 0x00000007ff053424 */ /* 0x000fe200078e00ff */
[----:B------:R-:W-:Y:S02]  /*2f40*/  ISETP.NE.AND P3, PT, R2, RZ, PT ;  /* 0x000000ff0200720c */ /* 0x000fe40003f65270 */
[----:B------:R-:W0:Y:S04]  /*2f50*/  SHFL.DOWN PT, R7, R16, 0x10, 0x1f ;  /* 0x0a001f0010077f89 */ /* 0x000e2800000e0000 */
[----:B------:R-:W1:Y:S01]  /*2f60*/  SHFL.DOWN PT, R8, R5, 0x10, 0x1f ;  /* 0x0a001f0005087f89 */ /* 0x000e6200000e0000 */
[----:B0-----:R-:W-:-:S04]  /*2f70*/  FSETP.GEU.AND P0, PT, R16, R7, PT ;  /* 0x000000071000720b */ /* 0x001fc80003f0e000 */
[----:B------:R-:W-:Y:S01]  /*2f80*/  ISETP.GT.U32.OR P0, PT, R17, 0xf, P0 ;  /* 0x0000000f1100780c */ /* 0x000fe20000704470 */
[----:B------:R-:W0:-:S12]  /*2f90*/  SHFL.DOWN PT, R6, R15, 0x10, 0x1f ;  /* 0x0a001f000f067f89 */ /* 0x000e1800000e0000 */
[----:B------:R-:W-:Y:S02]  /*2fa0*/  @!P0 IMAD.MOV.U32 R16, RZ, RZ, R7 ;  /* 0x000000ffff108224 */ /* 0x000fe400078e0007 */
[----:B-1----:R-:W-:-:S03]  /*2fb0*/  @!P0 IMAD.MOV.U32 R5, RZ, RZ, R8 ;  /* 0x000000ffff058224 */ /* 0x002fc600078e0008 */
[----:B------:R-:W1:Y:S01]  /*2fc0*/  SHFL.DOWN PT, R7, R16, 0x8, 0x1f ;  /* 0x09001f0010077f89 */ /* 0x000e6200000e0000 */
[----:B0-----:R-:W-:-:S03]  /*2fd0*/  @!P0 IMAD.MOV.U32 R15, RZ, RZ, R6 ;  /* 0x000000ffff0f8224 */ /* 0x001fc600078e0006 */
[----:B------:R-:W0:Y:S01]  /*2fe0*/  SHFL.DOWN PT, R6, R5, 0x8, 0x1f ;  /* 0x09001f0005067f89 */ /* 0x000e2200000e0000 */
[----:B-1----:R-:W-:-:S04]  /*2ff0*/  FSETP.GEU.AND P2, PT, R16, R7, PT ;  /* 0x000000071000720b */ /* 0x002fc80003f4e000 */
[----:B------:R-:W-:-:S13]  /*3000*/  ISETP.GT.U32.OR P2, PT, R17, 0x17, P2 ;  /* 0x000000171100780c */ /* 0x000fda0001744470 */
        /* <DEDUP_REMOVED lines=8> */
[----:B-1----:R-:W-:-:S04]  /*3090*/  FSETP.GEU.AND P0, PT, R16, R9, PT ;  /* 0x000000091000720b */ /* 0x002fc80003f0e000 */
[C---:B------:R-:W-:Y:S01]  /*30a0*/  ISETP.GT.U32.OR P0, PT, R17.reuse, 0x1b, P0 ;  /* 0x0000001b1100780c */ /* 0x040fe20000704470 */
[----:B0-----:R-:W-:Y:S02]  /*30b0*/  @!P2 IMAD.MOV.U32 R15, RZ, RZ, R4 ;  /* 0x000000ffff0fa224 */ /* 0x001fe400078e0004 */
[----:B--2---:R-:W-:Y:S01]  /*30c0*/  @!P2 IMAD.MOV.U32 R7, RZ, RZ, R8 ;  /* 0x000000ffff07a224 */ /* 0x004fe200078e0008 */
[----:B------:R-:W-:Y:S02]  /*30d0*/  ISETP.NE.AND P2, PT, R17, RZ, PT ;  /* 0x000000ff1100720c */ /* 0x000fe40003f45270 */
[----:B------:R-:W0:Y:S04]  /*30e0*/  SHFL.DOWN PT, R4, R15, 0x4, 0x1f ;  /* 0x08801f000f047f89 */ /* 0x000e2800000e0000 */
[----:B------:R-:W1:Y:S03]  /*30f0*/  SHFL.DOWN PT, R8, R7, 0x4, 0x1f ;  /* 0x08801f0007087f89 */ /* 0x000e6600000e0000 */
[----:B------:R-:W-:-:S02]  /*3100*/  @!P0 IMAD.MOV.U32 R16, RZ, RZ, R9 ;  /* 0x000000ffff108224 */ /* 0x000fc400078e0009 */
[----:B---3--:R-:W-:-:S03]  /*3110*/  @!P0 IMAD.MOV.U32 R5, RZ, RZ, R6 ;  /* 0x000000ffff058224 */ /* 0x008fc600078e0006 */
[----:B------:R-:W2:Y:S04]  /*3120*/  SHFL.DOWN PT, R9, R16, 0x2, 0x1f ;  /* 0x08401f0010097f89 */ /* 0x000ea800000e0000 */
[----:B------:R-:W-:Y:S01]  /*3130*/  SHFL.DOWN PT, R6, R5, 0x2, 0x1f ;  /* 0x08401f0005067f89 */ /* 0x000fe200000e0000 */
[----:B0-----:R-:W-:Y:S02]  /*3140*/  @!P0 IMAD.MOV.U32 R15, RZ, RZ, R4 ;  /* 0x000000ffff0f8224 */ /* 0x001fe400078e0004 */
[----:B-1----:R-:W-:-:S03]  /*3150*/  @!P0 IMAD.MOV.U32 R7, RZ, RZ, R8 ;  /* 0x000000ffff078224 */ /* 0x002fc600078e0008 */
[----:B------:R-:W0:Y:S04]  /*3160*/  SHFL.DOWN PT, R4, R15, 0x2, 0x1f ;  /* 0x08401f000f047f89 */ /* 0x000e2800000e0000 */
[----:B------:R-:W1:Y:S01]  /*3170*/  SHFL.DOWN PT, R8, R7, 0x2, 0x1f ;  /* 0x08401f0007087f89 */ /* 0x000e6200000e0000 */
[----:B--2---:R-:W-:-:S04]  /*3180*/  FSETP.GEU.AND P1, PT, R16, R9, PT ;  /* 0x000000091000720b */ /* 0x004fc80003f2e000 */
[----:B------:R-:W-:-:S13]  /*3190*/  ISETP.GT.U32.OR P1, PT, R17, 0x1d, P1 ;  /* 0x0000001d1100780c */ /* 0x000fda0000f24470 */
        /* <DEDUP_REMOVED lines=8> */
[----:B0-----:R-:W-:-:S04]  /*3220*/  FSETP.GEU.AND P0, PT, R16, R9, PT ;  /* 0x000000091000720b */ /* 0x001fc80003f0e000 */
[----:B------:R-:W-:-:S13]  /*3230*/  ISETP.EQ.OR P0, PT, R17, 0x1f, P0 ;  /* 0x0000001f1100780c */ /* 0x000fda0000702670 */
[----:B------:R-:W-:Y:S02]  /*3240*/  @!P0 IMAD.MOV.U32 R16, RZ, RZ, R9 ;  /* 0x000000ffff108224 */ /* 0x000fe400078e0009 */
[----:B-1----:R-:W-:Y:S02]  /*3250*/  @!P0 IMAD.MOV.U32 R15, RZ, RZ, R4 ;  /* 0x000000ffff0f8224 */ /* 0x002fe400078e0004 */
[----:B--2---:R-:W-:Y:S01]  /*3260*/  @!P0 IMAD.MOV.U32 R5, RZ, RZ, R6 ;  /* 0x000000ffff058224 */ /* 0x004fe200078e0006 */
[----:B------:R0:W-:Y:S01]  /*3270*/  @!P2 STS [R12+UR9], R16 ;  /* 0x000000100c00a988 */ /* 0x0001e20008000809 */
[----:B---3--:R-:W-:Y:S01]  /*3280*/  @!P0 IMAD.MOV.U32 R7, RZ, RZ, R8 ;  /* 0x000000ffff078224 */ /* 0x008fe200078e0008 */
[----:B------:R-:W-:Y:S01]  /*3290*/  ISETP.GT.U32.AND P0, PT, R14, 0x1f, PT ;  /* 0x0000001f0e00780c */ /* 0x000fe20003f04070 */
[----:B------:R-:W-:Y:S01]  /*32a0*/  IMAD.MOV.U32 R8, RZ, RZ, -0x800000 ;  /* 0xff800000ff087424 */ /* 0x000fe200078e00ff */
[----:B------:R0:W-:Y:S04]  /*32b0*/  @!P2 STS [R12+UR5], R15 ;  /* 0x0000000f0c00a988 */ /* 0x0001e80008000805 */
[----:B------:R0:W-:Y:S04]  /*32c0*/  @!P2 STS [R12+UR6], R5 ;  /* 0x000000050c00a988 */ /* 0x0001e80008000806 */
[----:B------:R0:W-:Y:S01]  /*32d0*/  @!P2 STS [R12+UR4], R7 ;  /* 0x000000070c00a988 */ /* 0x0001e20008000804 */
[----:B------:R-:W-:Y:S06]  /*32e0*/  BAR.SYNC.DEFER_BLOCKING 0x0 ;  /* 0x0000000000007b1d */ /* 0x000fec0000010000 */
[----:B------:R-:W-:Y:S05]  /*32f0*/  @P0 BRA `(.L_x_109) ;  /* 0x0000000400040947 */ /* 0x000fea0003800000 */
[----:B------:R-:W-:Y:S01]  /*3300*/  ISETP.GT.U32.AND P0, PT, R17, 0x3, PT ;  /* 0x000000031100780c */ /* 0x000fe20003f04070 */
[----:B------:R-:W-:Y:S01]  /*3310*/  IMAD.MOV.U32 R4, RZ, RZ, -0x800000 ;  /* 0xff800000ff047424 */ /* 0x000fe200078e00ff */
        /* <DEDUP_REMOVED lines=12> */
[----:B-1----:R-:W-:-:S04]  /*33e0*/  FSETP.GEU.AND P0, PT, R4, R15, PT ;  /* 0x0000000f0400720b */ /* 0x002fc80003f0e000 */
[----:B------:R-:W-:-:S13]  /*33f0*/  ISETP.GT.U32.OR P0, PT, R17, 0xf, P0 ;  /* 0x0000000f1100780c */ /* 0x000fda0000704470 */
        /* <DEDUP_REMOVED lines=8> */
[----:B--2---:R-:W-:-:S04]  /*3480*/  FSETP.GEU.AND P1, PT, R4, R21, PT ;  /* 0x000000150400720b */ /* 0x004fc80003f2e000 */
[----:B------:R-:W1:Y:S01]  /*3490*/  SHFL.DOWN PT, R15, R5, 0x8, 0x1f ;  /* 0x09001f00050f7f89 */ /* 0x000e6200000e0000 */
[----:B------:R-:W-:-:S13]  /*34a0*/  ISETP.GT.U32.OR P1, PT, R17, 0x17, P1 ;  /* 0x000000171100780c */ /* 0x000fda0000f24470 */
        /* <DEDUP_REMOVED lines=8> */
[----:B--2---:R-:W-:-:S04]  /*3530*/  FSETP.GEU.AND P0, PT, R4, R21, PT ;  /* 0x000000150400720b */ /* 0x004fc80003f0e000 */
[----:B------:R-:W-:-:S13]  /*3540*/  ISETP.GT.U32.OR P0, PT, R17, 0x1b, P0 ;  /* 0x0000001b1100780c */ /* 0x000fda0000704470 */
        /* <DEDUP_REMOVED lines=8> */
[----:B-1----:R-:W-:-:S04]  /*35d0*/  FSETP.GEU.AND P0, PT, R4, R21, PT ;  /* 0x000000150400720b */ /* 0x002fc80003f0e000 */
[----:B------:R-:W-:-:S13]  /*35e0*/  ISETP.GT.U32.OR P0, PT, R17, 0x1d, P0 ;  /* 0x0000001d1100780c */ /* 0x000fda0000704470 */
        /* <DEDUP_REMOVED lines=8> */
.L_x_132:
[----:B------:R-:W5:Y:S01]  /*3670*/  @!P2 S2R R10, SR_CgaCtaId ;  /* 0x00000000000aa919 */ /* 0x000f620000008800 */
[----:B--2---:R-:W-:Y:S02]  /*3680*/  FSETP.GEU.AND P0, PT, R4, R15, PT ;  /* 0x0000000f0400720b */ /* 0x004fe40003f0e000 */
[----:B------:R-:W-:Y:S02]  /*3690*/  @!P2 MOV R9, 0x400 ;  /* 0x000004000009a802 */ /* 0x000fe40000000f00 */
[----:B------:R-:W-:-:S13]  /*36a0*/  ISETP.EQ.OR P0, PT, R17, 0x1f, P0 ;  /* 0x0000001f1100780c */ /* 0x000fda0000702670 */
[----:B01----:R-:W-:Y:S02]  /*36b0*/  @!P0 IMAD.MOV.U32 R7, RZ, RZ, R20 ;  /* 0x000000ffff078224 */ /* 0x003fe400078e0014 */
[----:B----4-:R-:W-:Y:S02]  /*36c0*/  @!P0 IMAD.MOV.U32 R6, RZ, RZ, R19 ;  /* 0x000000ffff068224 */ /* 0x010fe400078e0013 */
[----:B---3--:R-:W-:Y:S02]  /*36d0*/  @!P0 IMAD.MOV.U32 R5, RZ, RZ, R18 ;  /* 0x000000ffff058224 */ /* 0x008fe400078e0012 */
[----:B------:R-:W-:Y:S01]  /*36e0*/  @!P0 IMAD.MOV.U32 R4, RZ, RZ, R15 ;  /* 0x000000ffff048224 */ /* 0x000fe200078e000f */
[----:B-----5:R-:W-:-:S05]  /*36f0*/  @!P2 LEA R9, R10, R9, 0x18 ;  /* 0x000000090a09a211 */ /* 0x020fca00078ec0ff */
[----:B------:R1:W-:Y:S02]  /*3700*/  @!P2 STS.128 [R9+0x40], R4 ;  /* 0x000040040900a388 */ /* 0x0003e40000000c00 */
.L_x_109:
        /* <DEDUP_REMOVED lines=24> */
.L_x_110:
[----:B-1----:R-:W-:Y:S02]  /*3890*/  IMAD.MOV.U32 R10, RZ, RZ, R4 ;  /* 0x000000ffff0a7224 */ /* 0x002fe400078e0004 */
[----:B------:R-:W-:Y:S02]  /*38a0*/  IMAD.MOV.U32 R9, RZ, RZ, 0x10 ;  /* 0x00000010ff097424 */ /* 0x000fe400078e00ff */
[----:B------:R-:W-:Y:S02]  /*38b0*/  IMAD.MOV.U32 R11, RZ, RZ, 0x1f ;  /* 0x0000001fff0b7424 */ /* 0x000fe400078e00ff */
[----:B------:R-:W-:-:S07]  /*38c0*/  IMAD.MOV.U32 R16, RZ, RZ, -0x1 ;  /* 0xffffffffff107424 */ /* 0x000fce00078e00ff */
[----:B0-234-:R-:W-:Y:S05]  /*38d0*/  WARPSYNC.COLLECTIVE R16, `(.L_x_112) ;  /* 0x0000000010087348 */ /* 0x01dfea0003c00000 */
[----:B------:R1:W0:Y:S02]  /*38e0*/  SHFL.DOWN P4, R20, R10, R9, R11 ;  /* 0x080000090a147389 */ /* 0x000224000008000b */
[----:B01234-:R-:W-:Y:S05]  /*38f0*/  ENDCOLLECTIVE ;  /* 0x000000000000791b */ /* 0x01ffea0003800000 */
.L_x_112:
[----:B------:R-:W-:Y:S02]  /*3900*/  IMAD.MOV.U32 R10, RZ, RZ, R5 ;  /* 0x000000ffff0a7224 */ /* 0x000fe400078e0005 */
[----:B------:R-:W-:-:S07]  /*3910*/  IMAD.MOV.U32 R15, RZ, RZ, R20 ;  /* 0x000000ffff0f7224 */ /* 0x000fce00078e0014 */
[----:B------:R-:W-:Y:S05]  /*3920*/  WARPSYNC.COLLECTIVE R16, `(.L_x_113) ;  /* 0x0000000010087348 */ /* 0x000fea0003c00000 */
[----:B------:R0:W1:Y:S02]  /*3930*/  SHFL.DOWN P4, R20, R10, R9, R11 ;  /* 0x080000090a147389 */ /* 0x000064000008000b */
[----:B01----:R-:W-:Y:S05]  /*3940*/  ENDCOLLECTIVE ;  /* 0x000000000000791b */ /* 0x003fea0003800000 */
.L_x_113:
[----:B------:R-:W-:-:S04]  /*3950*/  FSETP.GEU.AND P0, PT, R4, R15, PT ;  /* 0x0000000f0400720b */ /* 0x000fc80003f0e000 */
[----:B------:R-:W-:Y:S01]  /*3960*/  ISETP.GT.U32.OR P0, PT, R17, 0xf, P0 ;  /* 0x0000000f1100780c */ /* 0x000fe20000704470 */
[----:B------:R-:W-:-:S12]  /*3970*/  IMAD.MOV.U32 R10, RZ, RZ, R6 ;  /* 0x000000ffff0a7224 */ /* 0x000fd800078e0006 */
[----:B------:R-:W-:Y:S02]  /*3980*/  @!P0 IMAD.MOV.U32 R4, RZ, RZ, R15 ;  /* 0x000000ffff048224 */ /* 0x000fe400078e000f */
[----:B------:R-:W-:-:S07]  /*3990*/  IMAD.MOV.U32 R15, RZ, RZ, R20 ;  /* 0x000000ffff0f7224 */ /* 0x000fce00078e0014 */
[----:B------:R-:W-:Y:S05]  /*39a0*/  WARPSYNC.COLLECTIVE R16, `(.L_x_114) ;  /* 0x0000000010087348 */ /* 0x000fea0003c00000 */
[----:B------:R0:W1:Y:S02]  /*39b0*/  SHFL.DOWN P4, R20, R10, R9, R11 ;  /* 0x080000090a147389 */ /* 0x000064000008000b */
[----:B01----:R-:W-:Y:S05]  /*39c0*/  ENDCOLLECTIVE ;  /* 0x000000000000791b */ /* 0x003fea0003800000 */
.L_x_114:
[----:B------:R-:W-:Y:S02]  /*39d0*/  @!P0 IMAD.MOV.U32 R5, RZ, RZ, R15 ;  /* 0x000000ffff058224 */ /* 0x000fe400078e000f */
[----:B------:R-:W-:Y:S02]  /*39e0*/  IMAD.MOV.U32 R10, RZ, RZ, R7 ;  /* 0x000000ffff0a7224 */ /* 0x000fe400078e0007 */
[----:B------:R-:W-:-:S07]  /*39f0*/  IMAD.MOV.U32 R18, RZ, RZ, R20 ;  /* 0x000000ffff127224 */ /* 0x000fce00078e0014 */
[----:B------:R-:W-:Y:S05]  /*3a00*/  WARPSYNC.COLLECTIVE R16, `(.L_x_115) ;  /* 0x0000000010087348 */ /* 0x000fea0003c00000 */
[----:B------:R0:W1:Y:S02]  /*3a10*/  SHFL.DOWN P4, R20, R10, R9, R11 ;  /* 0x080000090a147389 */ /* 0x000064000008000b */
[----:B01----:R-:W-:Y:S05]  /*3a20*/  ENDCOLLECTIVE ;  /* 0x000000000000791b */ /* 0x003fea0003800000 */
.L_x_115:
[----:B------:R-:W-:Y:S02]  /*3a30*/  @!P0 IMAD.MOV.U32 R6, RZ, RZ, R18 ;  /* 0x000000ffff068224 */ /* 0x000fe400078e0012 */
[----:B------:R-:W-:Y:S02]  /*3a40*/  IMAD.MOV.U32 R10, RZ, RZ, R4 ;  /* 0x000000ffff0a7224 */ /* 0x000fe400078e0004 */
[----:B------:R-:W-:Y:S02]  /*3a50*/  IMAD.MOV.U32 R9, RZ, RZ, 0x8 ;  /* 0x00000008ff097424 */ /* 0x000fe400078e00ff */
[----:B------:R-:W-:-:S07]  /*3a60*/  IMAD.MOV.U32 R19, RZ, RZ, R20 ;  /* 0x000000ffff137224 */ /* 0x000fce00078e0014 */
[----:B------:R-:W-:Y:S05]  /*3a70*/  WARPSYNC.COLLECTIVE R16, `(.L_x_116) ;  /* 0x0000000010087348 */ /* 0x000fea0003c00000 */
[----:B------:R0:W1:Y:S02]  /*3a80*/  SHFL.DOWN P4, R20, R10, R9, R11 ;  /* 0x080000090a147389 */ /* 0x000064000008000b */
[----:B01----:R-:W-:Y:S05]  /*3a90*/  ENDCOLLECTIVE ;  /* 0x000000000000791b */ /* 0x003fea0003800000 */
.L_x_116:
[----:B------:R-:W-:Y:S02]  /*3aa0*/  @!P0 IMAD.MOV.U32 R7, RZ, RZ, R19 ;  /* 0x000000ffff078224 */ /* 0x000fe400078e0013 */
[----:B------:R-:W-:Y:S02]  /*3ab0*/  IMAD.MOV.U32 R10, RZ, RZ, R5 ;  /* 0x000000ffff0a7224 */ /* 0x000fe400078e0005 */
[----:B------:R-:W-:-:S07]  /*3ac0*/  IMAD.MOV.U32 R21, RZ, RZ, R20 ;  /* 0x000000ffff157224 */ /* 0x000fce00078e0014 */
[----:B------:R-:W-:Y:S05]  /*3ad0*/  WARPSYNC.COLLECTIVE R16, `(.L_x_117) ;  /* 0x0000000010087348 */ /* 0x000fea0003c00000 */
[----:B------:R0:W1:Y:S02]  /*3ae0*/  SHFL.DOWN P4, R20, R10, R9, R11 ;  /* 0x080000090a147389 */ /* 0x000064000008000b */
[----:B01----:R-:W-:Y:S05]  /*3af0*/  ENDCOLLECTIVE ;  /* 0x000000000000791b */ /* 0x003fea0003800000 */
.L_x_117:
        /* <DEDUP_REMOVED lines=8> */
.L_x_118:
[----:B------:R-:W-:Y:S02]  /*3b80*/  @!P1 IMAD.MOV.U32 R5, RZ, RZ, R15 ;  /* 0x000000ffff059224 */ /* 0x000fe400078e000f */
[----:B------:R-:W-:Y:S02]  /*3b90*/  IMAD.MOV.U32 R10, RZ, RZ, R7 ;  /* 0x000000ffff0a7224 */ /* 0x000fe400078e0007 */
[----:B------:R-:W-:-:S07]  /*3ba0*/  IMAD.MOV.U32 R18, RZ, RZ, R20 ;  /* 0x000000ffff127224 */ /* 0x000fce00078e0014 */
[----:B------:R-:W-:Y:S05]  /*3bb0*/  WARPSYNC.COLLECTIVE R16, `(.L_x_119) ;  /* 0x0000000010087348 */ /* 0x000fea0003c00000 */
[----:B------:R0:W1:Y:S02]  /*3bc0*/  SHFL.DOWN P4, R20, R10, R9, R11 ;  /* 0x080000090a147389 */ /* 0x000064000008000b */
[----:B01----:R-:W-:Y:S05]  /*3bd0*/  ENDCOLLECTIVE ;  /* 0x000000000000791b */ /* 0x003fea0003800000 */
.L_x_119:
[----:B------:R-:W-:Y:S02]  /*3be0*/  @!P1 IMAD.MOV.U32 R6, RZ, RZ, R18 ;  /* 0x000000ffff069224 */ /* 0x000fe400078e0012 */
[----:B------:R-:W-:Y:S02]  /*3bf0*/  IMAD.MOV.U32 R10, RZ, RZ, R4 ;  /* 0x000000ffff0a7224 */ /* 0x000fe400078e0004 */
[----:B------:R-:W-:Y:S02]  /*3c00*/  IMAD.MOV.U32 R9, RZ, RZ, 0x4 ;  /* 0x00000004ff097424 */ /* 0x000fe400078e00ff */
[----:B------:R-:W-:-:S07]  /*3c10*/  IMAD.MOV.U32 R19, RZ, RZ, R20 ;  /* 0x000000ffff137224 */ /* 0x000fce00078e0014 */
[----:B------:R-:W-:Y:S05]  /*3c20*/  WARPSYNC.COLLECTIVE R16, `(.L_x_120) ;  /* 0x0000000010087348 */ /* 0x000fea0003c00000 */
[----:B------:R0:W1:Y:S02]  /*3c30*/  SHFL.DOWN P4, R20, R10, R9, R11 ;  /* 0x080000090a147389 */ /* 0x000064000008000b */
[----:B01----:R-:W-:Y:S05]  /*3c40*/  ENDCOLLECTIVE ;  /* 0x000000000000791b */ /* 0x003fea0003800000 */
.L_x_120:
[----:B------:R-:W-:Y:S02]  /*3c50*/  @!P1 IMAD.MOV.U32 R7, RZ, RZ, R19 ;  /* 0x000000ffff079224 */ /* 0x000fe400078e0013 */
[----:B------:R-:W-:Y:S02]  /*3c60*/  IMAD.MOV.U32 R10, RZ, RZ, R5 ;  /* 0x000000ffff0a7224 */ /* 0x000fe400078e0005 */
[----:B------:R-:W-:-:S07]  /*3c70*/  IMAD.MOV.U32 R21, RZ, RZ, R20 ;  /* 0x000000ffff157224 */ /* 0x000fce00078e0014 */
[----:B------:R-:W-:Y:S05]  /*3c80*/  WARPSYNC.COLLECTIVE R16, `(.L_x_121) ;  /* 0x0000000010087348 */ /* 0x000fea0003c00000 */
[----:B------:R0:W1:Y:S02]  /*3c90*/  SHFL.DOWN P4, R20, R10, R9, R11 ;  /* 0x080000090a147389 */ /* 0x000064000008000b */
[----:B01----:R-:W-:Y:S05]  /*3ca0*/  ENDCOLLECTIVE ;  /* 0x000000000000791b */ /* 0x003fea0003800000 */
.L_x_121:
        /* <DEDUP_REMOVED lines=8> */
.L_x_122:
[----:B------:R-:W-:Y:S02]  /*3d30*/  @!P0 IMAD.MOV.U32 R5, RZ, RZ, R15 ;  /* 0x000000ffff058224 */ /* 0x000fe400078e000f */
[----:B------:R-:W-:Y:S02]  /*3d40*/  IMAD.MOV.U32 R10, RZ, RZ, R7 ;  /* 0x000000ffff0a7224 */ /* 0x000fe400078e0007 */
[----:B------:R-:W-:-:S07]  /*3d50*/  IMAD.MOV.U32 R18, RZ, RZ, R20 ;  /* 0x000000ffff127224 */ /* 0x000fce00078e0014 */
[----:B------:R-:W-:Y:S05]  /*3d60*/  WARPSYNC.COLLECTIVE R16, `(.L_x_123) ;  /* 0x0000000010087348 */ /* 0x000fea0003c00000 */
[----:B------:R0:W1:Y:S02]  /*3d70*/  SHFL.DOWN P4, R20, R10, R9, R11 ;  /* 0x080000090a147389 */ /* 0x000064000008000b */
[----:B01----:R-:W-:Y:S05]  /*3d80*/  ENDCOLLECTIVE ;  /* 0x000000000000791b */ /* 0x003fea0003800000 */
.L_x_123:
[----:B------:R-:W-:Y:S02]  /*3d90*/  @!P0 IMAD.MOV.U32 R6, RZ, RZ, R18 ;  /* 0x000000ffff068224 */ /* 0x000fe400078e0012 */
[----:B------:R-:W-:Y:S02]  /*3da0*/  IMAD.MOV.U32 R10, RZ, RZ, R4 ;  /* 0x000000ffff0a7224 */ /* 0x000fe400078e0004 */
[----:B------:R-:W-:Y:S02]  /*3db0*/  IMAD.MOV.U32 R9, RZ, RZ, 0x2 ;  /* 0x00000002ff097424 */ /* 0x000fe400078e00ff */
[----:B------:R-:W-:-:S07]  /*3dc0*/  IMAD.MOV.U32 R19, RZ, RZ, R20 ;  /* 0x000000ffff137224 */ /* 0x000fce00078e0014 */
[----:B------:R-:W-:Y:S05]  /*3dd0*/  WARPSYNC.COLLECTIVE R16, `(.L_x_124) ;  /* 0x0000000010087348 */ /* 0x000fea0003c00000 */
[----:B------:R0:W1:Y:S02]  /*3de0*/  SHFL.DOWN P4, R20, R10, R9, R11 ;  /* 0x080000090a147389 */ /* 0x000064000008000b */
[----:B01----:R-:W-:Y:S05]  /*3df0*/  ENDCOLLECTIVE ;  /* 0x000000000000791b */ /* 0x003fea0003800000 */
.L_x_124:
[----:B------:R-:W-:Y:S02]  /*3e00*/  @!P0 IMAD.MOV.U32 R7, RZ, RZ, R19 ;  /* 0x000000ffff078224 */ /* 0x000fe400078e0013 */
[----:B------:R-:W-:Y:S02]  /*3e10*/  IMAD.MOV.U32 R10, RZ, RZ, R5 ;  /* 0x000000ffff0a7224 */ /* 0x000fe400078e0005 */
[----:B------:R-:W-:-:S07]  /*3e20*/  IMAD.MOV.U32 R21, RZ, RZ, R20 ;  /* 0x000000ffff157224 */ /* 0x000fce00078e0014 */
[----:B------:R-:W-:Y:S05]  /*3e30*/  WARPSYNC.COLLECTIVE R16, `(.L_x_125) ;  /* 0x0000000010087348 */ /* 0x000fea0003c00000 */
[----:B------:R0:W1:Y:S02]  /*3e40*/  SHFL.DOWN P4, R20, R10, R9, R11 ;  /* 0x080000090a147389 */ /* 0x000064000008000b */
[----:B01----:R-:W-:Y:S05]  /*3e50*/  ENDCOLLECTIVE ;  /* 0x000000000000791b */ /* 0x003fea0003800000 */
.L_x_125:
        /* <DEDUP_REMOVED lines=8> */
.L_x_126:
[----:B------:R-:W-:Y:S02]  /*3ee0*/  @!P0 IMAD.MOV.U32 R5, RZ, RZ, R15 ;  /* 0x000000ffff058224 */ /* 0x000fe400078e000f */
[----:B------:R-:W-:Y:S02]  /*3ef0*/  IMAD.MOV.U32 R10, RZ, RZ, R7 ;  /* 0x000000ffff0a7224 */ /* 0x000fe400078e0007 */
[----:B------:R-:W-:-:S07]  /*3f00*/  IMAD.MOV.U32 R18, RZ, RZ, R20 ;  /* 0x000000ffff127224 */ /* 0x000fce00078e0014 */
[----:B------:R-:W-:Y:S05]  /*3f10*/  WARPSYNC.COLLECTIVE R16, `(.L_x_127) ;  /* 0x0000000010087348 */ /* 0x000fea0003c00000 */
[----:B------:R0:W1:Y:S02]  /*3f20*/  SHFL.DOWN P4, R20, R10, R9, R11 ;  /* 0x080000090a147389 */ /* 0x000064000008000b */
[----:B01----:R-:W-:Y:S05]  /*3f30*/  ENDCOLLECTIVE ;  /* 0x000000000000791b */ /* 0x003fea0003800000 */
.L_x_127:
[----:B------:R-:W-:Y:S02]  /*3f40*/  @!P0 IMAD.MOV.U32 R6, RZ, RZ, R18 ;  /* 0x000000ffff068224 */ /* 0x000fe400078e0012 */
[----:B------:R-:W-:Y:S02]  /*3f50*/  IMAD.MOV.U32 R10, RZ, RZ, R4 ;  /* 0x000000ffff0a7224 */ /* 0x000fe400078e0004 */
[----:B------:R-:W-:Y:S02]  /*3f60*/  IMAD.MOV.U32 R9, RZ, RZ, 0x1 ;  /* 0x00000001ff097424 */ /* 0x000fe400078e00ff */
[----:B------:R-:W-:-:S07]  /*3f70*/  IMAD.MOV.U32 R19, RZ, RZ, R20 ;  /* 0x000000ffff137224 */ /* 0x000fce00078e0014 */
[----:B------:R-:W-:Y:S05]  /*3f80*/  WARPSYNC.COLLECTIVE R16, `(.L_x_128) ;  /* 0x0000000010087348 */ /* 0x000fea0003c00000 */
[----:B------:R0:W1:Y:S02]  /*3f90*/  SHFL.DOWN P4, R20, R10, R9, R11 ;  /* 0x080000090a147389 */ /* 0x000064000008000b */
[----:B01----:R-:W-:Y:S05]  /*3fa0*/  ENDCOLLECTIVE ;  /* 0x000000000000791b */ /* 0x003fea0003800000 */
.L_x_128:
[----:B------:R-:W-:Y:S02]  /*3fb0*/  @!P0 IMAD.MOV.U32 R7, RZ, RZ, R19 ;  /* 0x000000ffff078224 */ /* 0x000fe400078e0013 */
[----:B------:R-:W-:Y:S02]  /*3fc0*/  IMAD.MOV.U32 R10, RZ, RZ, R5 ;  /* 0x000000ffff0a7224 */ /* 0x000fe400078e0005 */
[----:B------:R-:W-:-:S07]  /*3fd0*/  IMAD.MOV.U32 R15, RZ, RZ, R20 ;  /* 0x000000ffff0f7224 */ /* 0x000fce00078e0014 */
[----:B------:R-:W-:Y:S05]  /*3fe0*/  WARPSYNC.COLLECTIVE R16, `(.L_x_129) ;  /* 0x0000000010087348 */ /* 0x000fea0003c00000 */
[----:B------:R0:W1:Y:S02]  /*3ff0*/  SHFL.DOWN P4, R20, R10, R9, R11 ;  /* 0x080000090a147389 */ /* 0x000064000008000b */
[----:B01----:R-:W-:Y:S05]  /*4000*/  ENDCOLLECTIVE ;  /* 0x000000000000791b */ /* 0x003fea0003800000 */
.L_x_129:
[----:B------:R-:W-:Y:S02]  /*4010*/  IMAD.MOV.U32 R10, RZ, RZ, R6 ;  /* 0x000000ffff0a7224 */ /* 0x000fe400078e0006 */
[----:B------:R-:W-:-:S07]  /*4020*/  IMAD.MOV.U32 R18, RZ, RZ, R20 ;  /* 0x000000ffff127224 */ /* 0x000fce00078e0014 */
[----:B------:R-:W-:Y:S05]  /*4030*/  WARPSYNC.COLLECTIVE R16, `(.L_x_130) ;  /* 0x0000000010087348 */ /* 0x000fea0003c00000 */
[----:B------:R0:W1:Y:S02]  /*4040*/  SHFL.DOWN P4, R20, R10, R9, R11 ;  /* 0x080000090a147389 */ /* 0x000064000008000b */
[----:B01----:R-:W-:Y:S05]  /*4050*/  ENDCOLLECTIVE ;  /* 0x000000000000791b */ /* 0x003fea0003800000 */
.L_x_130:
[----:B------:R-:W-:Y:S02]  /*4060*/  IMAD.MOV.U32 R10, RZ, RZ, R7 ;  /* 0x000000ffff0a7224 */ /* 0x000fe400078e0007 */
[----:B------:R-:W-:-:S07]  /*4070*/  IMAD.MOV.U32 R19, RZ, RZ, R20 ;  /* 0x000000ffff137224 */ /* 0x000fce00078e0014 */
[----:B------:R-:W-:Y:S05]  /*4080*/  WARPSYNC.COLLECTIVE R16, `(.L_x_131) ;  /* 0x0000000010087348 */ /* 0x000fea0003c00000 */
[----:B------:R0:W1:Y:S02]  /*4090*/  SHFL.DOWN P4, R20, R10, R9, R11 ;  /* 0x080000090a147389 */ /* 0x000064000008000b */
[----:B01----:R-:W-:Y:S05]  /*40a0*/  ENDCOLLECTIVE ;  /* 0x000000000000791b */ /* 0x003fea0003800000 */
.L_x_131:
[----:B------:R-:W-:Y:S05]  /*40b0*/  BRA `(.L_x_132) ;  /* 0xfffffff4006c7947 */ /* 0x000fea000383ffff */
.L_x_133:
        /* <DEDUP_REMOVED lines=12> */
.L_x_136:


//--------------------- .nv.shared.topk_warp_bitonic_rowwise_kernel --------------------------
	.section	.nv.shared.topk_warp_bitonic_rowwise_kernel,"aw",@nobits
	.sectionflags	@""
	.align	16
	.zero		1024


//--------------------- .nv.shared.reserved.0     --------------------------
	.section	.nv.shared.reserved.0,"aw",@nobits
	.weak		__nv_reservedSMEM_offset_0_alias
	.size		__nv_reservedSMEM_offset_0_alias, 0, 64
	.other		__nv_reservedSMEM_offset_0_alias,@"STO_CUDA_RESERVED_SHARED STV_DEFAULT"
__nv_reservedSMEM_offset_0_alias:
	.zero		0
	.zero		64


//--------------------- .nv.shared.bottomk_warp_heap_rowwise_kernel --------------------------
	.section	.nv.shared.bottomk_warp_heap_rowwise_kernel,"aw",@nobits
	.sectionflags	@""
	.align	16
.nv.shared.bottomk_warp_heap_rowwise_kernel:
	.zero		1104


//--------------------- .nv.shared.topk_warp_heap_rowwise_kernel --------------------------
	.section	.nv.shared.topk_warp_heap_rowwise_kernel,"aw",@nobits
	.sectionflags	@""
	.align	16
.nv.shared.topk_warp_heap_rowwise_kernel:
	.zero		1104


//--------------------- .nv.constant0.topk_warp_bitonic_rowwise_kernel --------------------------
	.section	.nv.constant0.topk_warp_bitonic_rowwise_kernel,"a",@progbits
	.sectionflags	@""
	.align	4
.nv.constant0.topk_warp_bitonic_rowwise_kernel:
	.zero		936


//--------------------- .nv.constant0.bottomk_warp_heap_rowwise_kernel --------------------------
	.section	.nv.constant0.bottomk_warp_heap_rowwise_kernel,"a",@progbits
	.sectionflags	@""
	.align	4
.nv.constant0.bottomk_warp_heap_rowwise_kernel:
	.zero		936


//--------------------- .nv.constant0.topk_warp_heap_rowwise_kernel --------------------------
	.section	.nv.constant0.topk_warp_heap_rowwise_kernel,"a",@progbits
	.sectionflags	@""
	.align	4
.nv.constant0.topk_warp_heap_rowwise_kernel:
	.zero		936


//--------------------- SYMBOLS --------------------------

	.type		.nv.reservedSmem.offset0,@object
	.size		.nv.reservedSmem.offset0,0x4
	.type		.nv.reservedSmem.cap,@object
	.size		.nv.reservedSmem.cap,0x4
